//
// Generated by NVIDIA NVVM Compiler
//
// Compiler Build ID: CL-36424714
// Cuda compilation tools, release 13.0, V13.0.88
// Based on NVVM 20.0.0
//

.version 9.0
.target sm_100
.address_size 64

	// .globl	_Z22max_pool2d_cuda_kernelPKfPfiiiiiiiiii

.visible .entry _Z22max_pool2d_cuda_kernelPKfPfiiiiiiiiii(
	.param .u64 .ptr .align 1 _Z22max_pool2d_cuda_kernelPKfPfiiiiiiiiii_param_0,
	.param .u64 .ptr .align 1 _Z22max_pool2d_cuda_kernelPKfPfiiiiiiiiii_param_1,
	.param .u32 _Z22max_pool2d_cuda_kernelPKfPfiiiiiiiiii_param_2,
	.param .u32 _Z22max_pool2d_cuda_kernelPKfPfiiiiiiiiii_param_3,
	.param .u32 _Z22max_pool2d_cuda_kernelPKfPfiiiiiiiiii_param_4,
	.param .u32 _Z22max_pool2d_cuda_kernelPKfPfiiiiiiiiii_param_5,
	.param .u32 _Z22max_pool2d_cuda_kernelPKfPfiiiiiiiiii_param_6,
	.param .u32 _Z22max_pool2d_cuda_kernelPKfPfiiiiiiiiii_param_7,
	.param .u32 _Z22max_pool2d_cuda_kernelPKfPfiiiiiiiiii_param_8,
	.param .u32 _Z22max_pool2d_cuda_kernelPKfPfiiiiiiiiii_param_9,
	.param .u32 _Z22max_pool2d_cuda_kernelPKfPfiiiiiiiiii_param_10,
	.param .u32 _Z22max_pool2d_cuda_kernelPKfPfiiiiiiiiii_param_11
)
{
	.reg .pred 	%p<108>;
	.reg .b32 	%r<149>;
	.reg .b32 	%f<84>;
	.reg .b64 	%rd<38>;

	ld.param.u64 	%rd3, [_Z22max_pool2d_cuda_kernelPKfPfiiiiiiiiii_param_0];
	ld.param.u32 	%r87, [_Z22max_pool2d_cuda_kernelPKfPfiiiiiiiiii_param_2];
	ld.param.u32 	%r78, [_Z22max_pool2d_cuda_kernelPKfPfiiiiiiiiii_param_3];
	ld.param.u32 	%r79, [_Z22max_pool2d_cuda_kernelPKfPfiiiiiiiiii_param_4];
	ld.param.u32 	%r80, [_Z22max_pool2d_cuda_kernelPKfPfiiiiiiiiii_param_5];
	ld.param.u32 	%r81, [_Z22max_pool2d_cuda_kernelPKfPfiiiiiiiiii_param_6];
	ld.param.u32 	%r82, [_Z22max_pool2d_cuda_kernelPKfPfiiiiiiiiii_param_7];
	ld.param.u32 	%r83, [_Z22max_pool2d_cuda_kernelPKfPfiiiiiiiiii_param_8];
	ld.param.u32 	%r84, [_Z22max_pool2d_cuda_kernelPKfPfiiiiiiiiii_param_9];
	ld.param.u32 	%r85, [_Z22max_pool2d_cuda_kernelPKfPfiiiiiiiiii_param_10];
	ld.param.u32 	%r86, [_Z22max_pool2d_cuda_kernelPKfPfiiiiiiiiii_param_11];
	cvta.to.global.u64 	%rd1, %rd3;
	mov.u32 	%r88, %ctaid.x;
	mov.u32 	%r89, %ntid.x;
	mov.u32 	%r90, %tid.x;
	mad.lo.s32 	%r1, %r88, %r89, %r90;
	mul.lo.s32 	%r91, %r78, %r87;
	mul.lo.s32 	%r92, %r91, %r81;
	mul.lo.s32 	%r93, %r92, %r82;
	setp.ge.s32 	%p2, %r1, %r93;
	@%p2 bra 	$L__BB0_45;
	div.s32 	%r94, %r1, %r82;
	mul.lo.s32 	%r95, %r94, %r82;
	sub.s32 	%r2, %r1, %r95;
	rem.s32 	%r3, %r94, %r81;
	mul.lo.s32 	%r96, %r82, %r81;
	div.s32 	%r97, %r1, %r96;
	rem.s32 	%r4, %r97, %r78;
	mul.lo.s32 	%r98, %r96, %r78;
	div.s32 	%r5, %r1, %r98;
	mul.lo.s32 	%r6, %r3, %r84;
	mul.lo.s32 	%r7, %r2, %r84;
	sub.s32 	%r8, %r7, %r85;
	setp.lt.s32 	%p3, %r83, 1;
	mov.f32 	%f62, 0fFF7FFFFF;
	@%p3 bra 	$L__BB0_44;
	mad.lo.s32 	%r100, %r5, %r78, %r4;
	mul.lo.s32 	%r9, %r100, %r79;
	and.b32  	%r10, %r83, 7;
	add.s32 	%r101, %r86, %r7;
	sub.s32 	%r11, %r101, %r85;
	shl.b32 	%r102, %r86, 1;
	add.s32 	%r103, %r7, %r102;
	sub.s32 	%r12, %r103, %r85;
	mad.lo.s32 	%r104, %r86, 3, %r7;
	sub.s32 	%r13, %r104, %r85;
	shl.b32 	%r105, %r86, 2;
	add.s32 	%r106, %r7, %r105;
	sub.s32 	%r14, %r106, %r85;
	mad.lo.s32 	%r107, %r86, 5, %r7;
	sub.s32 	%r15, %r107, %r85;
	mad.lo.s32 	%r108, %r86, 6, %r7;
	sub.s32 	%r16, %r108, %r85;
	mad.lo.s32 	%r109, %r86, 7, %r7;
	sub.s32 	%r17, %r109, %r85;
	sub.s32 	%r18, %r6, %r85;
	mov.f32 	%f62, 0fFF7FFFFF;
	mov.b32 	%r128, 0;
$L__BB0_3:
	setp.lt.u32 	%p4, %r83, 8;
	mad.lo.s32 	%r111, %r128, %r86, %r18;
	setp.gt.s32 	%p5, %r111, -1;
	setp.lt.s32 	%p6, %r111, %r79;
	and.pred  	%p1, %p5, %p6;
	add.s32 	%r112, %r9, %r111;
	mul.lo.s32 	%r20, %r112, %r80;
	mov.b32 	%r147, 0;
	@%p4 bra 	$L__BB0_22;
	and.b32  	%r113, %r83, 2147483640;
	neg.s32 	%r145, %r113;
	add.s32 	%r143, %r11, %r20;
	add.s32 	%r141, %r12, %r20;
	add.s32 	%r139, %r13, %r20;
	add.s32 	%r137, %r14, %r20;
	add.s32 	%r135, %r15, %r20;
	add.s32 	%r133, %r16, %r20;
	add.s32 	%r131, %r17, %r20;
	add.s32 	%r130, %r8, %r20;
	mov.u32 	%r129, %r8;
	mov.u32 	%r132, %r17;
	mov.u32 	%r134, %r16;
	mov.u32 	%r136, %r15;
	mov.u32 	%r138, %r14;
	mov.u32 	%r140, %r13;
	mov.u32 	%r142, %r12;
	mov.u32 	%r144, %r11;
$L__BB0_5:
	.pragma "nounroll";
	setp.gt.s32 	%p7, %r129, -1;
	setp.lt.s32 	%p8, %r129, %r80;
	and.pred  	%p9, %p7, %p8;
	and.pred  	%p10, %p1, %p9;
	not.pred 	%p11, %p10;
	@%p11 bra 	$L__BB0_7;
	mul.wide.s32 	%rd4, %r130, 4;
	add.s64 	%rd5, %rd1, %rd4;
	ld.global.nc.f32 	%f43, [%rd5];
	setp.gt.f32 	%p12, %f43, %f62;
	selp.f32 	%f62, %f43, %f62, %p12;
$L__BB0_7:
	setp.gt.s32 	%p13, %r144, -1;
	setp.lt.s32 	%p14, %r144, %r80;
	and.pred  	%p15, %p13, %p14;
	and.pred  	%p16, %p1, %p15;
	not.pred 	%p17, %p16;
	@%p17 bra 	$L__BB0_9;
	mul.wide.s32 	%rd6, %r143, 4;
	add.s64 	%rd7, %rd1, %rd6;
	ld.global.nc.f32 	%f44, [%rd7];
	setp.gt.f32 	%p18, %f44, %f62;
	selp.f32 	%f62, %f44, %f62, %p18;
$L__BB0_9:
	setp.gt.s32 	%p19, %r142, -1;
	setp.lt.s32 	%p20, %r142, %r80;
	and.pred  	%p21, %p19, %p20;
	and.pred  	%p22, %p1, %p21;
	not.pred 	%p23, %p22;
	@%p23 bra 	$L__BB0_11;
	mul.wide.s32 	%rd8, %r141, 4;
	add.s64 	%rd9, %rd1, %rd8;
	ld.global.nc.f32 	%f45, [%rd9];
	setp.gt.f32 	%p24, %f45, %f62;
	selp.f32 	%f62, %f45, %f62, %p24;
$L__BB0_11:
	setp.gt.s32 	%p25, %r140, -1;
	setp.lt.s32 	%p26, %r140, %r80;
	and.pred  	%p27, %p25, %p26;
	and.pred  	%p28, %p1, %p27;
	not.pred 	%p29, %p28;
	@%p29 bra 	$L__BB0_13;
	mul.wide.s32 	%rd10, %r139, 4;
	add.s64 	%rd11, %rd1, %rd10;
	ld.global.nc.f32 	%f46, [%rd11];
	setp.gt.f32 	%p30, %f46, %f62;
	selp.f32 	%f62, %f46, %f62, %p30;
$L__BB0_13:
	setp.gt.s32 	%p31, %r138, -1;
	setp.lt.s32 	%p32, %r138, %r80;
	and.pred  	%p33, %p31, %p32;
	and.pred  	%p34, %p1, %p33;
	not.pred 	%p35, %p34;
	@%p35 bra 	$L__BB0_15;
	mul.wide.s32 	%rd12, %r137, 4;
	add.s64 	%rd13, %rd1, %rd12;
	ld.global.nc.f32 	%f47, [%rd13];
	setp.gt.f32 	%p36, %f47, %f62;
	selp.f32 	%f62, %f47, %f62, %p36;
$L__BB0_15:
	setp.gt.s32 	%p37, %r136, -1;
	setp.lt.s32 	%p38, %r136, %r80;
	and.pred  	%p39, %p37, %p38;
	and.pred  	%p40, %p1, %p39;
	not.pred 	%p41, %p40;
	@%p41 bra 	$L__BB0_17;
	mul.wide.s32 	%rd14, %r135, 4;
	add.s64 	%rd15, %rd1, %rd14;
	ld.global.nc.f32 	%f48, [%rd15];
	setp.gt.f32 	%p42, %f48, %f62;
	selp.f32 	%f62, %f48, %f62, %p42;
$L__BB0_17:
	setp.gt.s32 	%p43, %r134, -1;
	setp.lt.s32 	%p44, %r134, %r80;
	and.pred  	%p45, %p43, %p44;
	and.pred  	%p46, %p1, %p45;
	not.pred 	%p47, %p46;
	@%p47 bra 	$L__BB0_19;
	mul.wide.s32 	%rd16, %r133, 4;
	add.s64 	%rd17, %rd1, %rd16;
	ld.global.nc.f32 	%f49, [%rd17];
	setp.gt.f32 	%p48, %f49, %f62;
	selp.f32 	%f62, %f49, %f62, %p48;
$L__BB0_19:
	setp.gt.s32 	%p49, %r132, -1;
	setp.lt.s32 	%p50, %r132, %r80;
	and.pred  	%p51, %p49, %p50;
	and.pred  	%p52, %p1, %p51;
	not.pred 	%p53, %p52;
	@%p53 bra 	$L__BB0_21;
	mul.wide.s32 	%rd18, %r131, 4;
	add.s64 	%rd19, %rd1, %rd18;
	ld.global.nc.f32 	%f50, [%rd19];
	setp.gt.f32 	%p54, %f50, %f62;
	selp.f32 	%f62, %f50, %f62, %p54;
$L__BB0_21:
	and.b32  	%r147, %r83, 2147483640;
	add.s32 	%r145, %r145, 8;
	shl.b32 	%r114, %r86, 3;
	add.s32 	%r144, %r144, %r114;
	add.s32 	%r143, %r143, %r114;
	add.s32 	%r142, %r142, %r114;
	add.s32 	%r141, %r141, %r114;
	add.s32 	%r140, %r140, %r114;
	add.s32 	%r139, %r139, %r114;
	add.s32 	%r138, %r138, %r114;
	add.s32 	%r137, %r137, %r114;
	add.s32 	%r136, %r136, %r114;
	add.s32 	%r135, %r135, %r114;
	add.s32 	%r134, %r134, %r114;
	add.s32 	%r133, %r133, %r114;
	add.s32 	%r132, %r132, %r114;
	add.s32 	%r131, %r131, %r114;
	add.s32 	%r130, %r130, %r114;
	add.s32 	%r129, %r129, %r114;
	setp.ne.s32 	%p55, %r145, 0;
	@%p55 bra 	$L__BB0_5;
$L__BB0_22:
	setp.eq.s32 	%p56, %r10, 0;
	@%p56 bra 	$L__BB0_43;
	add.s32 	%r115, %r10, -1;
	setp.lt.u32 	%p57, %r115, 3;
	@%p57 bra 	$L__BB0_33;
	mad.lo.s32 	%r66, %r147, %r86, %r8;
	setp.gt.s32 	%p58, %r66, -1;
	setp.lt.s32 	%p59, %r66, %r80;
	and.pred  	%p60, %p58, %p59;
	and.pred  	%p62, %p1, %p60;
	not.pred 	%p63, %p62;
	@%p63 bra 	$L__BB0_26;
	add.s32 	%r116, %r66, %r20;
	mul.wide.s32 	%rd20, %r116, 4;
	add.s64 	%rd21, %rd1, %rd20;
	ld.global.nc.f32 	%f52, [%rd21];
	setp.gt.f32 	%p64, %f52, %f62;
	selp.f32 	%f62, %f52, %f62, %p64;
$L__BB0_26:
	add.s32 	%r67, %r66, %r86;
	setp.gt.s32 	%p65, %r67, -1;
	setp.lt.s32 	%p66, %r67, %r80;
	and.pred  	%p67, %p65, %p66;
	and.pred  	%p68, %p1, %p67;
	not.pred 	%p69, %p68;
	@%p69 bra 	$L__BB0_28;
	add.s32 	%r117, %r67, %r20;
	mul.wide.s32 	%rd22, %r117, 4;
	add.s64 	%rd23, %rd1, %rd22;
	ld.global.nc.f32 	%f53, [%rd23];
	setp.gt.f32 	%p70, %f53, %f62;
	selp.f32 	%f62, %f53, %f62, %p70;
$L__BB0_28:
	add.s32 	%r68, %r67, %r86;
	setp.gt.s32 	%p71, %r68, -1;
	setp.lt.s32 	%p72, %r68, %r80;
	and.pred  	%p73, %p71, %p72;
	and.pred  	%p74, %p1, %p73;
	not.pred 	%p75, %p74;
	@%p75 bra 	$L__BB0_30;
	add.s32 	%r118, %r68, %r20;
	mul.wide.s32 	%rd24, %r118, 4;
	add.s64 	%rd25, %rd1, %rd24;
	ld.global.nc.f32 	%f54, [%rd25];
	setp.gt.f32 	%p76, %f54, %f62;
	selp.f32 	%f62, %f54, %f62, %p76;
$L__BB0_30:
	add.s32 	%r69, %r68, %r86;
	setp.gt.s32 	%p77, %r69, -1;
	setp.lt.s32 	%p78, %r69, %r80;
	and.pred  	%p79, %p77, %p78;
	and.pred  	%p80, %p1, %p79;
	not.pred 	%p81, %p80;
	@%p81 bra 	$L__BB0_32;
	add.s32 	%r119, %r69, %r20;
	mul.wide.s32 	%rd26, %r119, 4;
	add.s64 	%rd27, %rd1, %rd26;
	ld.global.nc.f32 	%f55, [%rd27];
	setp.gt.f32 	%p82, %f55, %f62;
	selp.f32 	%f62, %f55, %f62, %p82;
$L__BB0_32:
	add.s32 	%r147, %r147, 4;
$L__BB0_33:
	and.b32  	%r120, %r83, 3;
	setp.eq.s32 	%p83, %r120, 0;
	@%p83 bra 	$L__BB0_43;
	setp.eq.s32 	%p84, %r120, 1;
	@%p84 bra 	$L__BB0_40;
	mad.lo.s32 	%r72, %r147, %r86, %r8;
	setp.gt.s32 	%p85, %r72, -1;
	setp.lt.s32 	%p86, %r72, %r80;
	and.pred  	%p87, %p85, %p86;
	and.pred  	%p89, %p1, %p87;
	not.pred 	%p90, %p89;
	@%p90 bra 	$L__BB0_37;
	add.s32 	%r121, %r72, %r20;
	mul.wide.s32 	%rd28, %r121, 4;
	add.s64 	%rd29, %rd1, %rd28;
	ld.global.nc.f32 	%f57, [%rd29];
	setp.gt.f32 	%p91, %f57, %f62;
	selp.f32 	%f62, %f57, %f62, %p91;
$L__BB0_37:
	add.s32 	%r73, %r72, %r86;
	setp.gt.s32 	%p92, %r73, -1;
	setp.lt.s32 	%p93, %r73, %r80;
	and.pred  	%p94, %p92, %p93;
	and.pred  	%p95, %p1, %p94;
	not.pred 	%p96, %p95;
	@%p96 bra 	$L__BB0_39;
	add.s32 	%r122, %r73, %r20;
	mul.wide.s32 	%rd30, %r122, 4;
	add.s64 	%rd31, %rd1, %rd30;
	ld.global.nc.f32 	%f58, [%rd31];
	setp.gt.f32 	%p97, %f58, %f62;
	selp.f32 	%f62, %f58, %f62, %p97;
$L__BB0_39:
	add.s32 	%r147, %r147, 2;
$L__BB0_40:
	and.b32  	%r123, %r83, 1;
	setp.eq.b32 	%p98, %r123, 1;
	not.pred 	%p99, %p98;
	@%p99 bra 	$L__BB0_43;
	mad.lo.s32 	%r76, %r147, %r86, %r8;
	setp.gt.s32 	%p100, %r76, -1;
	setp.lt.s32 	%p101, %r76, %r80;
	and.pred  	%p102, %p100, %p101;
	and.pred  	%p104, %p1, %p102;
	not.pred 	%p105, %p104;
	@%p105 bra 	$L__BB0_43;
	add.s32 	%r124, %r76, %r20;
	mul.wide.s32 	%rd32, %r124, 4;
	add.s64 	%rd33, %rd1, %rd32;
	ld.global.nc.f32 	%f59, [%rd33];
	setp.gt.f32 	%p106, %f59, %f62;
	selp.f32 	%f62, %f59, %f62, %p106;
$L__BB0_43:
	add.s32 	%r128, %r128, 1;
	setp.ne.s32 	%p107, %r128, %r83;
	@%p107 bra 	$L__BB0_3;
$L__BB0_44:
	ld.param.u64 	%rd37, [_Z22max_pool2d_cuda_kernelPKfPfiiiiiiiiii_param_1];
	mad.lo.s32 	%r125, %r5, %r78, %r4;
	mad.lo.s32 	%r126, %r125, %r81, %r3;
	mad.lo.s32 	%r127, %r126, %r82, %r2;
	cvta.to.global.u64 	%rd34, %rd37;
	mul.wide.s32 	%rd35, %r127, 4;
	add.s64 	%rd36, %rd34, %rd35;
	st.global.f32 	[%rd36], %f62;
$L__BB0_45:
	ret;

}


// ===== COMPILED SASS (sm_100) =====

	.target	sm_100

	.elftype	@"ET_EXEC"


//--------------------- .note.nv.tkinfo           --------------------------
	.section	.note.nv.tkinfo,"",@"SHT_NOTE"
	.sectionflags	@"SHF_NOTE_NV_TKINFO"
	.tkinfo
        /*0018*/ 	.word	0x00000002
        /*0030*/ 	.string	""
        /*0030*/ 	.string	"ptxas"
        /*0030*/ 	.string	"Cuda compilation tools, release 13.0, V13.0.88"
        /*0030*/ 	.string	"Build cuda_13.0.r13.0/compiler.36424714_0"
        /*0030*/ 	.string	"-arch sm_100 -m 64 "



//--------------------- .note.nv.cuinfo           --------------------------
	.section	.note.nv.cuinfo,"",@"SHT_NOTE"
	.sectionflags	@"SHF_NOTE_NV_CUINFO"
        /*0018*/ 	.short	0x0002
        /*001a*/ 	.short	0x0064
        /*001c*/ 	.short	0x0082
	.zero		2


//--------------------- .nv.info                  --------------------------
	.section	.nv.info,"",@"SHT_CUDA_INFO"
	.align	4


	//----- nvinfo : EIATTR_REGCOUNT
	.align		4
        /*0000*/ 	.byte	0x04, 0x2f
        /*0002*/ 	.short	(.L_1 - .L_0)
	.align		4
.L_0:
        /*0004*/ 	.word	index@(_Z22max_pool2d_cuda_kernelPKfPfiiiiiiiiii)
        /*0008*/ 	.word	0x00000028


	//----- nvinfo : EIATTR_FRAME_SIZE
	.align		4
.L_1:
        /*000c*/ 	.byte	0x04, 0x11
        /*000e*/ 	.short	(.L_3 - .L_2)
	.align		4
.L_2:
        /*0010*/ 	.word	index@(_Z22max_pool2d_cuda_kernelPKfPfiiiiiiiiii)
        /*0014*/ 	.word	0x00000000


	//----- nvinfo : EIATTR_MIN_STACK_SIZE
	.align		4
.L_3:
        /*0018*/ 	.byte	0x04, 0x12
        /*001a*/ 	.short	(.L_5 - .L_4)
	.align		4
.L_4:
        /*001c*/ 	.word	index@(_Z22max_pool2d_cuda_kernelPKfPfiiiiiiiiii)
        /*0020*/ 	.word	0x00000000
.L_5:


//--------------------- .nv.compat                --------------------------
	.section	.nv.compat,"",@"SHT_CUDA_COMPAT_INFO"
	.align	4
        /*0000*/ 	.byte	0x02, 0x09, 0x00, 0x00, 0x02, 0x02, 0x01, 0x00, 0x02, 0x05, 0x05, 0x00, 0x03, 0x07, 0x01, 0x01
        /*0010*/ 	.byte	0x02, 0x03, 0x00, 0x00, 0x02, 0x06, 0x01, 0x00, 0x04, 0x0b, 0x08, 0x00, 0x09, 0x00, 0x00, 0x00
        /*0020*/ 	.byte	0x00, 0x00, 0x00, 0x00


//--------------------- .nv.info._Z22max_pool2d_cuda_kernelPKfPfiiiiiiiiii --------------------------
	.section	.nv.info._Z22max_pool2d_cuda_kernelPKfPfiiiiiiiiii,"",@"SHT_CUDA_INFO"
	.sectionflags	@""
	.align	4


	//----- nvinfo : EIATTR_CUDA_API_VERSION
	.align		4
        /*0000*/ 	.byte	0x04, 0x37
        /*0002*/ 	.short	(.L_7 - .L_6)
.L_6:
        /*0004*/ 	.word	0x00000082


	//----- nvinfo : EIATTR_KPARAM_INFO
	.align		4
.L_7:
        /*0008*/ 	.byte	0x04, 0x17
        /*000a*/ 	.short	(.L_9 - .L_8)
.L_8:
        /*000c*/ 	.word	0x00000000
        /*0010*/ 	.short	0x000b
        /*0012*/ 	.short	0x0034
        /*0014*/ 	.byte	0x00, 0xf0, 0x11, 0x00


	//----- nvinfo : EIATTR_KPARAM_INFO
	.align		4
.L_9:
        /*0018*/ 	.byte	0x04, 0x17
        /*001a*/ 	.short	(.L_11 - .L_10)
.L_10:
        /*001c*/ 	.word	0x00000000
        /*0020*/ 	.short	0x000a
        /*0022*/ 	.short	0x0030
        /*0024*/ 	.byte	0x00, 0xf0, 0x11, 0x00


	//----- nvinfo : EIATTR_KPARAM_INFO
	.align		4
.L_11:
        /*0028*/ 	.byte	0x04, 0x17
        /*002a*/ 	.short	(.L_13 - .L_12)
.L_12:
        /*002c*/ 	.word	0x00000000
        /*0030*/ 	.short	0x0009
        /*0032*/ 	.short	0x002c
        /*0034*/ 	.byte	0x00, 0xf0, 0x11, 0x00


	//----- nvinfo : EIATTR_KPARAM_INFO
	.align		4
.L_13:
        /*0038*/ 	.byte	0x04, 0x17
        /*003a*/ 	.short	(.L_15 - .L_14)
.L_14:
        /*003c*/ 	.word	0x00000000
        /*0040*/ 	.short	0x0008
        /*0042*/ 	.short	0x0028
        /*0044*/ 	.byte	0x00, 0xf0, 0x11, 0x00


	//----- nvinfo : EIATTR_KPARAM_INFO
	.align		4
.L_15:
        /*0048*/ 	.byte	0x04, 0x17
        /*004a*/ 	.short	(.L_17 - .L_16)
.L_16:
        /*004c*/ 	.word	0x00000000
        /*0050*/ 	.short	0x0007
        /*0052*/ 	.short	0x0024
        /*0054*/ 	.byte	0x00, 0xf0, 0x11, 0x00


	//----- nvinfo : EIATTR_KPARAM_INFO
	.align		4
.L_17:
        /*0058*/ 	.byte	0x04, 0x17
        /*005a*/ 	.short	(.L_19 - .L_18)
.L_18:
        /*005c*/ 	.word	0x00000000
        /*0060*/ 	.short	0x0006
        /*0062*/ 	.short	0x0020
        /*0064*/ 	.byte	0x00, 0xf0, 0x11, 0x00


	//----- nvinfo : EIATTR_KPARAM_INFO
	.align		4
.L_19:
        /*0068*/ 	.byte	0x04, 0x17
        /*006a*/ 	.short	(.L_21 - .L_20)
.L_20:
        /*006c*/ 	.word	0x00000000
        /*0070*/ 	.short	0x0005
        /*0072*/ 	.short	0x001c
        /*0074*/ 	.byte	0x00, 0xf0, 0x11, 0x00


	//----- nvinfo : EIATTR_KPARAM_INFO
	.align		4
.L_21:
        /*0078*/ 	.byte	0x04, 0x17
        /*007a*/ 	.short	(.L_23 - .L_22)
.L_22:
        /*007c*/ 	.word	0x00000000
        /*0080*/ 	.short	0x0004
        /*0082*/ 	.short	0x0018
        /*0084*/ 	.byte	0x00, 0xf0, 0x11, 0x00


	//----- nvinfo : EIATTR_KPARAM_INFO
	.align		4
.L_23:
        /*0088*/ 	.byte	0x04, 0x17
        /*008a*/ 	.short	(.L_25 - .L_24)
.L_24:
        /*008c*/ 	.word	0x00000000
        /*0090*/ 	.short	0x0003
        /*0092*/ 	.short	0x0014
        /*0094*/ 	.byte	0x00, 0xf0, 0x11, 0x00


	//----- nvinfo : EIATTR_KPARAM_INFO
	.align		4
.L_25:
        /*0098*/ 	.byte	0x04, 0x17
        /*009a*/ 	.short	(.L_27 - .L_26)
.L_26:
        /*009c*/ 	.word	0x00000000
        /*00a0*/ 	.short	0x0002
        /*00a2*/ 	.short	0x0010
        /*00a4*/ 	.byte	0x00, 0xf0, 0x11, 0x00


	//----- nvinfo : EIATTR_KPARAM_INFO
	.align		4
.L_27:
        /*00a8*/ 	.byte	0x04, 0x17
        /*00aa*/ 	.short	(.L_29 - .L_28)
.L_28:
        /*00ac*/ 	.word	0x00000000
        /*00b0*/ 	.short	0x0001
        /*00b2*/ 	.short	0x0008
        /*00b4*/ 	.byte	0x00, 0xf5, 0x21, 0x00


	//----- nvinfo : EIATTR_KPARAM_INFO
	.align		4
.L_29:
        /*00b8*/ 	.byte	0x04, 0x17
        /*00ba*/ 	.short	(.L_31 - .L_30)
.L_30:
        /*00bc*/ 	.word	0x00000000
        /*00c0*/ 	.short	0x0000
        /*00c2*/ 	.short	0x0000
        /*00c4*/ 	.byte	0x00, 0xf5, 0x21, 0x00


	//----- nvinfo : EIATTR_SPARSE_MMA_MASK
	.align		4
.L_31:
        /*00c8*/ 	.byte	0x03, 0x50
        /*00ca*/ 	.short	0x0000


	//----- nvinfo : EIATTR_MAXREG_COUNT
	.align		4
        /*00cc*/ 	.byte	0x03, 0x1b
        /*00ce*/ 	.short	0x00ff


	//----- nvinfo : EIATTR_MERCURY_ISA_VERSION
	.align		4
        /*00d0*/ 	.byte	0x03, 0x5f
        /*00d2*/ 	.short	0x0101


	//----- nvinfo : EIATTR_VRC_CTA_INIT_COUNT
	.align		4
        /*00d4*/ 	.byte	0x02, 0x4a
	.zero		1
	.zero		1


	//----- nvinfo : EIATTR_EXIT_INSTR_OFFSETS
	.align		4
        /*00d8*/ 	.byte	0x04, 0x1c
        /*00da*/ 	.short	(.L_33 - .L_32)


	//   ....[0]....
.L_32:
        /*00dc*/ 	.word	0x000000b0


	//   ....[1]....
        /*00e0*/ 	.word	0x00001760


	//----- nvinfo : EIATTR_CRS_STACK_SIZE
	.align		4
.L_33:
        /*00e4*/ 	.byte	0x04, 0x1e
        /*00e6*/ 	.short	(.L_35 - .L_34)
.L_34:
        /*00e8*/ 	.word	0x00000000


	//----- nvinfo : EIATTR_CBANK_PARAM_SIZE
	.align		4
.L_35:
        /*00ec*/ 	.byte	0x03, 0x19
        /*00ee*/ 	.short	0x0038


	//----- nvinfo : EIATTR_PARAM_CBANK
	.align		4
        /*00f0*/ 	.byte	0x04, 0x0a
        /*00f2*/ 	.short	(.L_37 - .L_36)
	.align		4
.L_36:
        /*00f4*/ 	.word	index@(.nv.constant0._Z22max_pool2d_cuda_kernelPKfPfiiiiiiiiii)
        /*00f8*/ 	.short	0x0380
        /*00fa*/ 	.short	0x0038


	//----- nvinfo : EIATTR_SW_WAR
	.align		4
.L_37:
        /*00fc*/ 	.byte	0x04, 0x36
        /*00fe*/ 	.short	(.L_39 - .L_38)
.L_38:
        /*0100*/ 	.word	0x00000008
.L_39:


//--------------------- .nv.callgraph             --------------------------
	.section	.nv.callgraph,"",@"SHT_CUDA_CALLGRAPH"
	.align	4
	.sectionentsize	8
	.align		4
        /*0000*/ 	.word	0x00000000
	.align		4
        /*0004*/ 	.word	0xffffffff
	.align		4
        /*0008*/ 	.word	0x00000000
	.align		4
        /*000c*/ 	.word	0xfffffffe
	.align		4
        /*0010*/ 	.word	0x00000000
	.align		4
        /*0014*/ 	.word	0xfffffffd
	.align		4
        /*0018*/ 	.word	0x00000000
	.align		4
        /*001c*/ 	.word	0xfffffffc


//--------------------- .text._Z22max_pool2d_cuda_kernelPKfPfiiiiiiiiii --------------------------
	.section	.text._Z22max_pool2d_cuda_kernelPKfPfiiiiiiiiii,"ax",@progbits
	.align	128
        .global         _Z22max_pool2d_cuda_kernelPKfPfiiiiiiiiii
        .type           _Z22max_pool2d_cuda_kernelPKfPfiiiiiiiiii,@function
        .size           _Z22max_pool2d_cuda_kernelPKfPfiiiiiiiiii,(.L_x_9 - _Z22max_pool2d_cuda_kernelPKfPfiiiiiiiiii)
        .other          _Z22max_pool2d_cuda_kernelPKfPfiiiiiiiiii,@"STO_CUDA_ENTRY STV_DEFAULT"
_Z22max_pool2d_cuda_kernelPKfPfiiiiiiiiii:
.text._Z22max_pool2d_cuda_kernelPKfPfiiiiiiiiii:
[----:B------:R-:W-:Y:S01]  /*0000*/  LDC R1, c[0x0][0x37c] ;  /* 0x0000df00ff017b82 */ /* 0x000fe20000000800 */
[----:B------:R-:W0:Y:S07]  /*0010*/  S2R R5, SR_TID.X ;  /* 0x0000000000057919 */ /* 0x000e2e0000002100 */
[----:B------:R-:W1:Y:S08]  /*0020*/  LDC.64 R6, c[0x0][0x390] ;  /* 0x0000e400ff067b82 */ /* 0x000e700000000a00 */
[----:B------:R-:W2:Y:S08]  /*0030*/  LDC.64 R8, c[0x0][0x3a0] ;  /* 0x0000e800ff087b82 */ /* 0x000eb00000000a00 */
[----:B------:R-:W0:Y:S08]  /*0040*/  S2UR UR4, SR_CTAID.X ;  /* 0x00000000000479c3 */ /* 0x000e300000002500 */
[----:B------:R-:W0:Y:S01]  /*0050*/  LDC R4, c[0x0][0x360] ;  /* 0x0000d800ff047b82 */ /* 0x000e220000000800 */
[----:B-1----:R-:W-:-:S04]  /*0060*/  IMAD R3, R7, R6, RZ ;  /* 0x0000000607037224 */ /* 0x002fc800078e02ff */
[----:B--2---:R-:W-:-:S04]  /*0070*/  IMAD R0, R3, R8, RZ ;  /* 0x0000000803007224 */ /* 0x004fc800078e02ff */
[----:B------:R-:W-:Y:S02]  /*0080*/  IMAD R3, R0, R9, RZ ;  /* 0x0000000900037224 */ /* 0x000fe400078e02ff */
[----:B0-----:R-:W-:-:S05]  /*0090*/  IMAD R4, R4, UR4, R5 ;  /* 0x0000000404047c24 */ /* 0x001fca000f8e0205 */
[----:B------:R-:W-:-:S13]  /*00a0*/  ISETP.GE.AND P0, PT, R4, R3, PT ;  /* 0x000000030400720c */ /* 0x000fda0003f06270 */
[----:B------:R-:W-:Y:S05]  /*00b0*/  @P0 EXIT ;  /* 0x000000000000094d */ /* 0x000fea0003800000 */
[-C--:B------:R-:W-:Y:S01]  /*00c0*/  IMAD R0, R8, R9.reuse, RZ ;  /* 0x0000000908007224 */ /* 0x080fe200078e02ff */
[----:B------:R-:W-:Y:S01]  /*00d0*/  IABS R15, R9 ;  /* 0x00000009000f7213 */ /* 0x000fe20000000000 */
[----:B------:R-:W0:Y:S01]  /*00e0*/  LDCU.64 UR6, c[0x0][0x3a8] ;  /* 0x00007500ff0677ac */ /* 0x000e220008000a00 */
[----:B------:R-:W-:Y:S02]  /*00f0*/  IABS R6, R8 ;  /* 0x0000000800067213 */ /* 0x000fe40000000000 */
[----:B------:R-:W-:Y:S01]  /*0100*/  IABS R11, R0 ;  /* 0x00000000000b7213 */ /* 0x000fe20000000000 */
[----:B------:R-:W1:Y:S01]  /*0110*/  I2F.RP R5, R15 ;  /* 0x0000000f00057306 */ /* 0x000e620000209400 */
[----:B------:R-:W-:Y:S01]  /*0120*/  IABS R10, R7 ;  /* 0x00000007000a7213 */ /* 0x000fe20000000000 */
[----:B------:R-:W2:Y:S01]  /*0130*/  LDCU.64 UR10, c[0x0][0x358] ;  /* 0x00006b00ff0a77ac */ /* 0x000ea20008000a00 */
[----:B------:R-:W-:-:S05]  /*0140*/  IABS R16, R4 ;  /* 0x0000000400107213 */ /* 0x000fca0000000000 */
[----:B------:R-:W3:Y:S01]  /*0150*/  I2F.RP R14, R11 ;  /* 0x0000000b000e7306 */ /* 0x000ee20000209400 */
[----:B0-----:R-:W-:-:S07]  /*0160*/  UISETP.GE.AND UP0, UPT, UR6, 0x1, UPT ;  /* 0x000000010600788c */ /* 0x001fce000bf06270 */
[----:B-1----:R-:W0:Y:S08]  /*0170*/  MUFU.RCP R5, R5 ;  /* 0x0000000500057308 */ /* 0x002e300000001000 */
[----:B---3--:R-:W1:Y:S08]  /*0180*/  MUFU.RCP R14, R14 ;  /* 0x0000000e000e7308 */ /* 0x008e700000001000 */
[----:B------:R-:W-:Y:S01]  /*0190*/  I2F.RP R2, R6 ;  /* 0x0000000600027306 */ /* 0x000fe20000209400 */
[----:B0-----:R-:W-:-:S02]  /*01a0*/  VIADD R12, R5, 0xffffffe ;  /* 0x0ffffffe050c7836 */ /* 0x001fc40000000000 */
[----:B------:R-:W-:-:S05]  /*01b0*/  IMAD R5, R0, R7, RZ ;  /* 0x0000000700057224 */ /* 0x000fca00078e02ff */
[----:B------:R0:W3:Y:S01]  /*01c0*/  F2I.FTZ.U32.TRUNC.NTZ R13, R12 ;  /* 0x0000000c000d7305 */ /* 0x0000e2000021f000 */
[----:B-1----:R-:W-:-:S07]  /*01d0*/  VIADD R3, R14, 0xffffffe ;  /* 0x0ffffffe0e037836 */ /* 0x002fce0000000000 */
[----:B------:R-:W1:Y:S01]  /*01e0*/  F2I.FTZ.U32.TRUNC.NTZ R3, R3 ;  /* 0x0000000300037305 */ /* 0x000e62000021f000 */
[----:B0-----:R-:W-:Y:S02]  /*01f0*/  HFMA2 R12, -RZ, RZ, 0, 0 ;  /* 0x00000000ff0c7431 */ /* 0x001fe400000001ff */
[----:B---3--:R-:W-:-:S05]  /*0200*/  IMAD.MOV R14, RZ, RZ, -R13 ;  /* 0x000000ffff0e7224 */ /* 0x008fca00078e0a0d */
[----:B------:R-:W0:Y:S01]  /*0210*/  I2F.RP R19, R10 ;  /* 0x0000000a00137306 */ /* 0x000e220000209400 */
[----:B------:R-:W-:Y:S02]  /*0220*/  IMAD R17, R14, R15, RZ ;  /* 0x0000000f0e117224 */ /* 0x000fe400078e02ff */
[----:B-1----:R-:W-:-:S05]  /*0230*/  IMAD.MOV R14, RZ, RZ, -R3 ;  /* 0x000000ffff0e7224 */ /* 0x002fca00078e0a03 */
[----:B------:R1:W3:Y:S01]  /*0240*/  MUFU.RCP R18, R2 ;  /* 0x0000000200127308 */ /* 0x0002e20000001000 */
[----:B------:R-:W-:Y:S01]  /*0250*/  IMAD.HI.U32 R13, R13, R17, R12 ;  /* 0x000000110d0d7227 */ /* 0x000fe200078e000c */
[----:B------:R-:W-:-:S03]  /*0260*/  IABS R17, R5 ;  /* 0x0000000500117213 */ /* 0x000fc60000000000 */
[----:B------:R-:W-:Y:S02]  /*0270*/  IMAD.MOV.U32 R12, RZ, RZ, R14 ;  /* 0x000000ffff0c7224 */ /* 0x000fe400078e000e */
[----:B------:R-:W-:Y:S01]  /*0280*/  IMAD.HI.U32 R14, R13, R16, RZ ;  /* 0x000000100d0e7227 */ /* 0x000fe200078e00ff */
[----:B0-----:R0:W4:Y:S03]  /*0290*/  MUFU.RCP R20, R19 ;  /* 0x0000001300147308 */ /* 0x0011260000001000 */
[----:B------:R-:W-:Y:S01]  /*02a0*/  IMAD R21, R12, R11, RZ ;  /* 0x0000000b0c157224 */ /* 0x000fe200078e02ff */
[----:B------:R-:W-:Y:S01]  /*02b0*/  IABS R12, R0 ;  /* 0x00000000000c7213 */ /* 0x000fe20000000000 */
[----:B-1----:R-:W-:-:S03]  /*02c0*/  IMAD.MOV.U32 R2, RZ, RZ, RZ ;  /* 0x000000ffff027224 */ /* 0x002fc600078e00ff */
[----:B------:R-:W-:Y:S01]  /*02d0*/  IADD3 R12, PT, PT, RZ, -R12, RZ ;  /* 0x8000000cff0c7210 */ /* 0x000fe20007ffe0ff */
[----:B------:R-:W-:Y:S02]  /*02e0*/  IMAD.HI.U32 R3, R3, R21, R2 ;  /* 0x0000001503037227 */ /* 0x000fe400078e0002 */
[----:B------:R-:W1:Y:S02]  /*02f0*/  I2F.RP R21, R17 ;  /* 0x0000001100157306 */ /* 0x000e640000209400 */
[----:B------:R-:W-:Y:S02]  /*0300*/  IMAD.MOV R2, RZ, RZ, -R14 ;  /* 0x000000ffff027224 */ /* 0x000fe400078e0a0e */
[----:B0-----:R-:W-:-:S04]  /*0310*/  IMAD.HI.U32 R19, R3, R16, RZ ;  /* 0x0000001003137227 */ /* 0x001fc800078e00ff */
[--C-:B------:R-:W-:Y:S02]  /*0320*/  IMAD R2, R15, R2, R16.reuse ;  /* 0x000000020f027224 */ /* 0x100fe400078e0210 */
[----:B------:R-:W-:Y:S02]  /*0330*/  IMAD R12, R19, R12, R16 ;  /* 0x0000000c130c7224 */ /* 0x000fe400078e0210 */
[----:B---3--:R-:W-:Y:S01]  /*0340*/  VIADD R18, R18, 0xffffffe ;  /* 0x0ffffffe12127836 */ /* 0x008fe20000000000 */
[----:B------:R-:W-:Y:S01]  /*0350*/  ISETP.GT.U32.AND P0, PT, R15, R2, PT ;  /* 0x000000020f00720c */ /* 0x000fe20003f04070 */
[----:B----4-:R-:W-:Y:S01]  /*0360*/  VIADD R20, R20, 0xffffffe ;  /* 0x0ffffffe14147836 */ /* 0x010fe20000000000 */
[----:B-1----:R-:W0:Y:S01]  /*0370*/  MUFU.RCP R21, R21 ;  /* 0x0000001500157308 */ /* 0x002e220000001000 */
[----:B------:R-:W-:-:S07]  /*0380*/  ISETP.GT.U32.AND P4, PT, R11, R12, PT ;  /* 0x0000000c0b00720c */ /* 0x000fce0003f84070 */
[----:B------:R-:W1:Y:S03]  /*0390*/  F2I.FTZ.U32.TRUNC.NTZ R13, R18 ;  /* 0x00000012000d7305 */ /* 0x000e66000021f000 */
[----:B------:R-:W-:Y:S01]  /*03a0*/  @!P0 IMAD.IADD R2, R2, 0x1, -R15 ;  /* 0x0000000102028824 */ /* 0x000fe200078e0a0f */
[----:B------:R-:W-:Y:S02]  /*03b0*/  @!P0 IADD3 R14, PT, PT, R14, 0x1, RZ ;  /* 0x000000010e0e8810 */ /* 0x000fe40007ffe0ff */
[----:B------:R-:W-:Y:S01]  /*03c0*/  @!P4 IMAD.IADD R12, R12, 0x1, -R11 ;  /* 0x000000010c0cc824 */ /* 0x000fe200078e0a0b */
[----:B------:R-:W-:Y:S01]  /*03d0*/  ISETP.NE.AND P0, PT, R9, RZ, PT ;  /* 0x000000ff0900720c */ /* 0x000fe20003f05270 */
[----:B------:R-:W3:Y:S01]  /*03e0*/  F2I.FTZ.U32.TRUNC.NTZ R3, R20 ;  /* 0x0000001400037305 */ /* 0x000ee2000021f000 */
[----:B------:R-:W-:Y:S01]  /*03f0*/  ISETP.GE.U32.AND P5, PT, R2, R15, PT ;  /* 0x0000000f0200720c */ /* 0x000fe20003fa6070 */
[----:B0-----:R-:W-:Y:S01]  /*0400*/  VIADD R15, R21, 0xffffffe ;  /* 0x0ffffffe150f7836 */ /* 0x001fe20000000000 */
[----:B------:R-:W-:Y:S01]  /*0410*/  ISETP.GE.U32.AND P3, PT, R12, R11, PT ;  /* 0x0000000b0c00720c */ /* 0x000fe20003f66070 */
[----:B------:R-:W-:Y:S01]  /*0420*/  @!P4 VIADD R19, R19, 0x1 ;  /* 0x000000011313c836 */ /* 0x000fe20000000000 */
[C---:B------:R-:W-:Y:S01]  /*0430*/  LOP3.LUT R11, R4.reuse, R0, RZ, 0x3c, !PT ;  /* 0x00000000040b7212 */ /* 0x040fe200078e3cff */
[----:B------:R-:W-:Y:S01]  /*0440*/  IMAD.MOV.U32 R12, RZ, RZ, RZ ;  /* 0x000000ffff0c7224 */ /* 0x000fe200078e00ff */
[----:B-1----:R-:W-:Y:S01]  /*0450*/  IADD3 R23, PT, PT, RZ, -R13, RZ ;  /* 0x8000000dff177210 */ /* 0x002fe20007ffe0ff */
[----:B------:R-:W0:Y:S01]  /*0460*/  F2I.FTZ.U32.TRUNC.NTZ R15, R15 ;  /* 0x0000000f000f7305 */ /* 0x000e22000021f000 */
[----:B------:R-:W-:-:S02]  /*0470*/  LOP3.LUT R2, R4, R9, RZ, 0x3c, !PT ;  /* 0x0000000904027212 */ /* 0x000fc400078e3cff */
[----:B------:R-:W-:Y:S01]  /*0480*/  ISETP.GE.AND P1, PT, R11, RZ, PT ;  /* 0x000000ff0b00720c */ /* 0x000fe20003f26270 */
[----:B------:R-:W-:Y:S01]  /*0490*/  IMAD R21, R23, R6, RZ ;  /* 0x0000000617157224 */ /* 0x000fe200078e02ff */
[----:B------:R-:W-:Y:S01]  /*04a0*/  ISETP.NE.AND P4, PT, R0, RZ, PT ;  /* 0x000000ff0000720c */ /* 0x000fe20003f85270 */
[----:B------:R-:W-:Y:S01]  /*04b0*/  @P5 VIADD R14, R14, 0x1 ;  /* 0x000000010e0e5836 */ /* 0x000fe20000000000 */
[----:B------:R-:W-:Y:S01]  /*04c0*/  ISETP.GE.AND P2, PT, R2, RZ, PT ;  /* 0x000000ff0200720c */ /* 0x000fe20003f46270 */
[----:B------:R-:W-:Y:S01]  /*04d0*/  IMAD.HI.U32 R12, R13, R21, R12 ;  /* 0x000000150d0c7227 */ /* 0x000fe200078e000c */
[----:B------:R-:W-:Y:S02]  /*04e0*/  @P3 IADD3 R19, PT, PT, R19, 0x1, RZ ;  /* 0x0000000113133810 */ /* 0x000fe40007ffe0ff */
[----:B------:R-:W-:Y:S01]  /*04f0*/  IABS R18, R5 ;  /* 0x0000000500127213 */ /* 0x000fe20000000000 */
[----:B---3--:R-:W-:Y:S02]  /*0500*/  IMAD.MOV R13, RZ, RZ, -R3 ;  /* 0x000000ffff0d7224 */ /* 0x008fe400078e0a03 */
[----:B------:R-:W-:-:S02]  /*0510*/  IMAD.MOV.U32 R11, RZ, RZ, R14 ;  /* 0x000000ffff0b7224 */ /* 0x000fc400078e000e */
[----:B------:R-:W-:Y:S02]  /*0520*/  IMAD.MOV.U32 R2, RZ, RZ, RZ ;  /* 0x000000ffff027224 */ /* 0x000fe400078e00ff */
[----:B------:R-:W-:Y:S02]  /*0530*/  IMAD R13, R13, R10, RZ ;  /* 0x0000000a0d0d7224 */ /* 0x000fe400078e02ff */
[----:B0-----:R-:W-:Y:S01]  /*0540*/  IMAD.MOV R14, RZ, RZ, -R15 ;  /* 0x000000ffff0e7224 */ /* 0x001fe200078e0a0f */
[----:B------:R-:W-:Y:S01]  /*0550*/  @!P2 IADD3 R11, PT, PT, -R11, RZ, RZ ;  /* 0x000000ff0b0ba210 */ /* 0x000fe20007ffe1ff */
[----:B------:R-:W-:Y:S01]  /*0560*/  @!P1 IMAD.MOV R19, RZ, RZ, -R19 ;  /* 0x000000ffff139224 */ /* 0x000fe200078e0a13 */
[----:B------:R-:W-:Y:S01]  /*0570*/  @!P4 LOP3.LUT R19, RZ, R0, RZ, 0x33, !PT ;  /* 0x00000000ff13c212 */ /* 0x000fe200078e33ff */
[----:B------:R-:W-:Y:S01]  /*0580*/  IMAD.HI.U32 R2, R3, R13, R2 ;  /* 0x0000000d03027227 */ /* 0x000fe200078e0002 */
[----:B------:R-:W-:Y:S02]  /*0590*/  @!P0 LOP3.LUT R11, RZ, R9, RZ, 0x33, !PT ;  /* 0x00000009ff0b8212 */ /* 0x000fe400078e33ff */
[----:B------:R-:W-:Y:S01]  /*05a0*/  IABS R0, R19 ;  /* 0x0000001300007213 */ /* 0x000fe20000000000 */
[----:B------:R-:W-:Y:S01]  /*05b0*/  IMAD R13, R14, R17, RZ ;  /* 0x000000110e0d7224 */ /* 0x000fe200078e02ff */
[----:B------:R-:W-:Y:S01]  /*05c0*/  IABS R3, R11 ;  /* 0x0000000b00037213 */ /* 0x000fe20000000000 */
[----:B------:R-:W-:-:S02]  /*05d0*/  IMAD.MOV.U32 R14, RZ, RZ, RZ ;  /* 0x000000ffff0e7224 */ /* 0x000fc400078e00ff */
[----:B------:R-:W-:Y:S02]  /*05e0*/  IMAD.MOV R21, RZ, RZ, -R18 ;  /* 0x000000ffff157224 */ /* 0x000fe400078e0a12 */
[----:B------:R-:W-:Y:S01]  /*05f0*/  IMAD.HI.U32 R15, R15, R13, R14 ;  /* 0x0000000d0f0f7227 */ /* 0x000fe200078e000e */
[----:B------:R-:W-:-:S03]  /*0600*/  MOV R13, R0 ;  /* 0x00000000000d7202 */ /* 0x000fc60000000f00 */
[----:B------:R-:W-:-:S04]  /*0610*/  IMAD.HI.U32 R12, R12, R3, RZ ;  /* 0x000000030c0c7227 */ /* 0x000fc800078e00ff */
[----:B------:R-:W-:-:S04]  /*0620*/  IMAD.HI.U32 R2, R2, R13, RZ ;  /* 0x0000000d02027227 */ /* 0x000fc800078e00ff */
[----:B------:R-:W-:-:S04]  /*0630*/  IMAD.HI.U32 R0, R15, R16, RZ ;  /* 0x000000100f007227 */ /* 0x000fc800078e00ff */
[----:B------:R-:W-:Y:S02]  /*0640*/  IMAD.MOV R12, RZ, RZ, -R12 ;  /* 0x000000ffff0c7224 */ /* 0x000fe400078e0a0c */
[----:B------:R-:W-:Y:S02]  /*0650*/  IMAD.MOV R14, RZ, RZ, -R2 ;  /* 0x000000ffff0e7224 */ /* 0x000fe400078e0a02 */
[----:B------:R-:W-:Y:S02]  /*0660*/  IMAD R16, R0, R21, R16 ;  /* 0x0000001500107224 */ /* 0x000fe400078e0210 */
[----:B------:R-:W-:Y:S01]  /*0670*/  IMAD R2, R6, R12, R3 ;  /* 0x0000000c06027224 */ /* 0x000fe200078e0203 */
[----:B------:R-:W-:Y:S01]  /*0680*/  LOP3.LUT R12, R4, R5, RZ, 0x3c, !PT ;  /* 0x00000005040c7212 */ /* 0x000fe200078e3cff */
[----:B------:R-:W-:Y:S01]  /*0690*/  IMAD R3, R10, R14, R13 ;  /* 0x0000000e0a037224 */ /* 0x000fe200078e020d */
[----:B------:R-:W-:Y:S02]  /*06a0*/  ISETP.GT.U32.AND P1, PT, R17, R16, PT ;  /* 0x000000101100720c */ /* 0x000fe40003f24070 */
[----:B------:R-:W-:-:S02]  /*06b0*/  ISETP.GT.U32.AND P0, PT, R6, R2, PT ;  /* 0x000000020600720c */ /* 0x000fc40003f04070 */
[----:B------:R-:W-:-:S09]  /*06c0*/  ISETP.GT.U32.AND P3, PT, R10, R3, PT ;  /* 0x000000030a00720c */ /* 0x000fd20003f64070 */
[----:B------:R-:W-:Y:S02]  /*06d0*/  @!P1 IMAD.IADD R16, R16, 0x1, -R17 ;  /* 0x0000000110109824 */ /* 0x000fe400078e0a11 */
[----:B------:R-:W-:Y:S01]  /*06e0*/  @!P0 IADD3 R2, PT, PT, R2, -R6, RZ ;  /* 0x8000000602028210 */ /* 0x000fe20007ffe0ff */
[----:B------:R-:W-:Y:S01]  /*06f0*/  @!P1 VIADD R0, R0, 0x1 ;  /* 0x0000000100009836 */ /* 0x000fe20000000000 */
[----:B------:R-:W-:Y:S01]  /*0700*/  ISETP.GE.AND P0, PT, R12, RZ, PT ;  /* 0x000000ff0c00720c */ /* 0x000fe20003f06270 */
[----:B------:R-:W-:Y:S01]  /*0710*/  @!P3 IMAD.IADD R3, R3, 0x1, -R10 ;  /* 0x000000010303b824 */ /* 0x000fe200078e0a0a */
[----:B------:R-:W-:Y:S02]  /*0720*/  ISETP.GE.U32.AND P2, PT, R16, R17, PT ;  /* 0x000000111000720c */ /* 0x000fe40003f46070 */
[----:B------:R-:W-:Y:S02]  /*0730*/  ISETP.GT.U32.AND P5, PT, R6, R2, PT ;  /* 0x000000020600720c */ /* 0x000fe40003fa4070 */
[----:B------:R-:W-:-:S02]  /*0740*/  ISETP.GT.U32.AND P4, PT, R10, R3, PT ;  /* 0x000000030a00720c */ /* 0x000fc40003f84070 */
[----:B------:R-:W-:Y:S02]  /*0750*/  ISETP.NE.AND P3, PT, R5, RZ, PT ;  /* 0x000000ff0500720c */ /* 0x000fe40003f65270 */
[----:B------:R-:W-:-:S05]  /*0760*/  ISETP.GE.AND P1, PT, R19, RZ, PT ;  /* 0x000000ff1300720c */ /* 0x000fca0003f26270 */
[----:B------:R-:W-:Y:S01]  /*0770*/  @P2 VIADD R0, R0, 0x1 ;  /* 0x0000000100002836 */ /* 0x000fe20000000000 */
[----:B------:R-:W-:Y:S01]  /*0780*/  ISETP.GE.AND P2, PT, R11, RZ, PT ;  /* 0x000000ff0b00720c */ /* 0x000fe20003f46270 */
[----:B------:R-:W-:Y:S01]  /*0790*/  IMAD.MOV R11, RZ, RZ, -R11 ;  /* 0x000000ffff0b7224 */ /* 0x000fe200078e0a0b */
[----:B------:R-:W-:Y:S01]  /*07a0*/  @!P5 IADD3 R2, PT, PT, R2, -R6, RZ ;  /* 0x800000060202d210 */ /* 0x000fe20007ffe0ff */
[----:B------:R-:W-:Y:S01]  /*07b0*/  @!P4 IMAD.IADD R3, R3, 0x1, -R10 ;  /* 0x000000010303c824 */ /* 0x000fe200078e0a0a */
[----:B------:R-:W-:Y:S01]  /*07c0*/  ISETP.NE.AND P5, PT, R8, RZ, PT ;  /* 0x000000ff0800720c */ /* 0x000fe20003fa5270 */
[----:B------:R-:W-:Y:S01]  /*07d0*/  @!P0 IMAD.MOV R0, RZ, RZ, -R0 ;  /* 0x000000ffff008224 */ /* 0x000fe200078e0a00 */
[----:B------:R-:W-:Y:S01]  /*07e0*/  ISETP.NE.AND P4, PT, R7, RZ, PT ;  /* 0x000000ff0700720c */ /* 0x000fe20003f85270 */
[----:B------:R-:W-:Y:S01]  /*07f0*/  @!P1 IMAD.MOV R3, RZ, RZ, -R3 ;  /* 0x000000ffff039224 */ /* 0x000fe200078e0a03 */
[----:B------:R-:W-:Y:S01]  /*0800*/  @!P3 LOP3.LUT R0, RZ, R5, RZ, 0x33, !PT ;  /* 0x00000005ff00b212 */ /* 0x000fe200078e33ff */
[----:B------:R-:W-:-:S02]  /*0810*/  IMAD R4, R9, R11, R4 ;  /* 0x0000000b09047224 */ /* 0x000fc400078e0204 */
[----:B------:R-:W-:Y:S02]  /*0820*/  IMAD.MOV.U32 R5, RZ, RZ, -0x800001 ;  /* 0xff7fffffff057424 */ /* 0x000fe400078e00ff */
[----:B------:R-:W-:-:S04]  /*0830*/  @!P2 IADD3 R2, PT, PT, -R2, RZ, RZ ;  /* 0x000000ff0202a210 */ /* 0x000fc80007ffe1ff */
[----:B------:R-:W-:Y:S02]  /*0840*/  @!P5 LOP3.LUT R2, RZ, R8, RZ, 0x33, !PT ;  /* 0x00000008ff02d212 */ /* 0x000fe400078e33ff */
[----:B------:R-:W-:Y:S01]  /*0850*/  @!P4 LOP3.LUT R3, RZ, R7, RZ, 0x33, !PT ;  /* 0x00000007ff03c212 */ /* 0x000fe200078e33ff */
[----:B--2---:R-:W-:Y:S06]  /*0860*/  BRA.U !UP0, `(.L_x_0) ;  /* 0x0000000d089c7547 */ /* 0x004fec000b800000 */
[----:B------:R-:W0:Y:S01]  /*0870*/  LDC R14, c[0x0][0x3b4] ;  /* 0x0000ed00ff0e7b82 */ /* 0x000e220000000800 */
[----:B------:R-:W-:Y:S01]  /*0880*/  IMAD R5, R4, UR7, RZ ;  /* 0x0000000704057c24 */ /* 0x000fe2000f8e02ff */
[----:B------:R-:W-:Y:S01]  /*0890*/  ULOP3.LUT UR6, UR6, 0x7, URZ, 0xc0, !UPT ;  /* 0x0000000706067892 */ /* 0x000fe2000f8ec0ff */
[----:B------:R-:W-:Y:S01]  /*08a0*/  IMAD R6, R0, R7, R3 ;  /* 0x0000000700067224 */ /* 0x000fe200078e0203 */
[----:B------:R-:W-:-:S04]  /*08b0*/  UMOV UR4, URZ ;  /* 0x000000ff00047c82 */ /* 0x000fc80008000000 */
[----:B------:R-:W1:Y:S01]  /*08c0*/  LDC R15, c[0x0][0x3b0] ;  /* 0x0000ec00ff0f7b82 */ /* 0x000e620000000800 */
[C-C-:B0-----:R-:W-:Y:S01]  /*08d0*/  IMAD R9, R14.reuse, 0x2, R5.reuse ;  /* 0x000000020e097824 */ /* 0x141fe200078e0205 */
[CC--:B------:R-:W-:Y:S01]  /*08e0*/  LEA R11, R14.reuse, R5.reuse, 0x2 ;  /* 0x000000050e0b7211 */ /* 0x0c0fe200078e10ff */
[C-C-:B------:R-:W-:Y:S02]  /*08f0*/  IMAD R10, R14.reuse, 0x3, R5.reuse ;  /* 0x000000030e0a7824 */ /* 0x140fe400078e0205 */
[C-C-:B------:R-:W-:Y:S02]  /*0900*/  IMAD R12, R14.reuse, 0x5, R5.reuse ;  /* 0x000000050e0c7824 */ /* 0x140fe400078e0205 */
[C-C-:B------:R-:W-:Y:S01]  /*0910*/  IMAD R13, R14.reuse, 0x6, R5.reuse ;  /* 0x000000060e0d7824 */ /* 0x140fe200078e0205 */
[----:B-1----:R-:W-:Y:S01]  /*0920*/  IADD3 R7, PT, PT, -R15, R5, R14 ;  /* 0x000000050f077210 */ /* 0x002fe20007ffe10e */
[----:B------:R-:W-:Y:S01]  /*0930*/  IMAD R14, R14, 0x7, R5 ;  /* 0x000000070e0e7824 */ /* 0x000fe200078e0205 */
[----:B------:R-:W-:Y:S01]  /*0940*/  IADD3 R11, PT, PT, R11, -R15, RZ ;  /* 0x8000000f0b0b7210 */ /* 0x000fe20007ffe0ff */
[--C-:B------:R-:W-:Y:S01]  /*0950*/  IMAD.IADD R8, R5, 0x1, -R15.reuse ;  /* 0x0000000105087824 */ /* 0x100fe200078e0a0f */
[----:B------:R-:W-:Y:S01]  /*0960*/  MOV R5, 0xff7fffff ;  /* 0xff7fffff00057802 */ /* 0x000fe20000000f00 */
[----:B------:R-:W-:-:S02]  /*0970*/  IMAD.IADD R9, R9, 0x1, -R15 ;  /* 0x0000000109097824 */ /* 0x000fc400078e0a0f */
[--C-:B------:R-:W-:Y:S02]  /*0980*/  IMAD.IADD R10, R10, 0x1, -R15.reuse ;  /* 0x000000010a0a7824 */ /* 0x100fe400078e0a0f */
[--C-:B------:R-:W-:Y:S02]  /*0990*/  IMAD.IADD R12, R12, 0x1, -R15.reuse ;  /* 0x000000010c0c7824 */ /* 0x100fe400078e0a0f */
[--C-:B------:R-:W-:Y:S02]  /*09a0*/  IMAD.IADD R13, R13, 0x1, -R15.reuse ;  /* 0x000000010d0d7824 */ /* 0x100fe400078e0a0f */
[--C-:B------:R-:W-:Y:S02]  /*09b0*/  IMAD.IADD R14, R14, 0x1, -R15.reuse ;  /* 0x000000010e0e7824 */ /* 0x100fe400078e0a0f */
[----:B------:R-:W-:-:S07]  /*09c0*/  IMAD R15, R2, UR7, -R15 ;  /* 0x00000007020f7c24 */ /* 0x000fce000f8e0a0f */
.L_x_7:
[----:B------:R-:W0:Y:S01]  /*09d0*/  LDCU UR8, c[0x0][0x3b4] ;  /* 0x00007680ff0877ac */ /* 0x000e220008000800 */
[----:B------:R-:W1:Y:S01]  /*09e0*/  LDCU UR7, c[0x0][0x3a8] ;  /* 0x00007500ff0777ac */ /* 0x000e620008000800 */
[----:B------:R-:W2:Y:S01]  /*09f0*/  LDCU UR5, c[0x0][0x398] ;  /* 0x00007300ff0577ac */ /* 0x000ea20008000800 */
[----:B0-----:R-:W-:Y:S01]  /*0a00*/  IMAD.U32 R34, RZ, RZ, UR8 ;  /* 0x00000008ff227e24 */ /* 0x001fe2000f8e00ff */
[----:B-1----:R-:W-:-:S03]  /*0a10*/  UISETP.GE.U32.AND UP1, UPT, UR7, 0x8, UPT ;  /* 0x000000080700788c */ /* 0x002fc6000bf26070 */
[----:B------:R-:W-:Y:S01]  /*0a20*/  IMAD R17, R34, UR4, R15 ;  /* 0x0000000422117c24 */ /* 0x000fe2000f8e020f */
[----:B------:R-:W-:-:S04]  /*0a30*/  UIADD3 UR4, UPT, UPT, UR4, 0x1, URZ ;  /* 0x0000000104047890 */ /* 0x000fc8000fffe0ff */
[----:B--2---:R-:W-:Y:S01]  /*0a40*/  ISETP.GE.AND P0, PT, R17, UR5, PT ;  /* 0x0000000511007c0c */ /* 0x004fe2000bf06270 */
[----:B------:R-:W-:-:S03]  /*0a50*/  UISETP.NE.AND UP0, UPT, UR4, UR7, UPT ;  /* 0x000000070400728c */ /* 0x000fc6000bf05270 */
[----:B------:R-:W-:Y:S01]  /*0a60*/  ISETP.GT.AND P0, PT, R17, -0x1, !P0 ;  /* 0xffffffff1100780c */ /* 0x000fe20004704270 */
[----:B------:R-:W-:Y:S01]  /*0a70*/  IMAD R17, R6, UR5, R17 ;  /* 0x0000000506117c24 */ /* 0x000fe2000f8e0211 */
[----:B------:R-:W-:Y:S01]  /*0a80*/  UMOV UR5, URZ ;  /* 0x000000ff00057c82 */ /* 0x000fe20008000000 */
[----:B------:R-:W-:Y:S10]  /*0a90*/  BRA.U !UP1, `(.L_x_1) ;  /* 0x0000000509a07547 */ /* 0x000ff4000b800000 */
[----:B------:R-:W0:Y:S01]  /*0aa0*/  LDCU UR8, c[0x0][0x39c] ;  /* 0x00007380ff0877ac */ /* 0x000e220008000800 */
[----:B------:R-:W-:Y:S01]  /*0ab0*/  IMAD.MOV.U32 R21, RZ, RZ, R8 ;  /* 0x000000ffff157224 */ /* 0x000fe200078e0008 */
[----:B------:R-:W-:Y:S01]  /*0ac0*/  MOV R23, R13 ;  /* 0x0000000d00177202 */ /* 0x000fe20000000f00 */
[----:B------:R-:W-:Y:S01]  /*0ad0*/  IMAD.MOV.U32 R22, RZ, RZ, R14 ;  /* 0x000000ffff167224 */ /* 0x000fe200078e000e */
[----:B------:R-:W-:Y:S01]  /*0ae0*/  ULOP3.LUT UR5, UR7, 0x7ffffff8, URZ, 0xc0, !UPT ;  /* 0x7ffffff807057892 */ /* 0x000fe2000f8ec0ff */
[----:B------:R-:W-:Y:S01]  /*0af0*/  IMAD.MOV.U32 R24, RZ, RZ, R12 ;  /* 0x000000ffff187224 */ /* 0x000fe200078e000c */
[----:B------:R-:W-:Y:S01]  /*0b00*/  MOV R27, R9 ;  /* 0x00000009001b7202 */ /* 0x000fe20000000f00 */
[----:B------:R-:W-:Y:S01]  /*0b10*/  IMAD.MOV.U32 R25, RZ, RZ, R11 ;  /* 0x000000ffff197224 */ /* 0x000fe200078e000b */
[----:B------:R-:W1:Y:S01]  /*0b20*/  LDCU UR9, c[0x0][0x39c] ;  /* 0x00007380ff0977ac */ /* 0x000e620008000800 */
[----:B------:R-:W-:Y:S02]  /*0b30*/  IMAD.MOV.U32 R26, RZ, RZ, R10 ;  /* 0x000000ffff1a7224 */ /* 0x000fe400078e000a */
[--C-:B------:R-:W-:Y:S01]  /*0b40*/  IMAD.MOV.U32 R16, RZ, RZ, R7.reuse ;  /* 0x000000ffff107224 */ /* 0x100fe200078e0007 */
[----:B------:R-:W-:Y:S01]  /*0b50*/  UIADD3 UR7, UPT, UPT, -UR5, URZ, URZ ;  /* 0x000000ff05077290 */ /* 0x000fe2000fffe1ff */
[----:B0-----:R-:W-:-:S02]  /*0b60*/  IMAD R20, R17, UR8, R7 ;  /* 0x0000000811147c24 */ /* 0x001fc4000f8e0207 */
[C---:B------:R-:W-:Y:S02]  /*0b70*/  IMAD R28, R17.reuse, UR8, R9 ;  /* 0x00000008111c7c24 */ /* 0x040fe4000f8e0209 */
[C---:B------:R-:W-:Y:S02]  /*0b80*/  IMAD R29, R17.reuse, UR8, R10 ;  /* 0x00000008111d7c24 */ /* 0x040fe4000f8e020a */
[C---:B------:R-:W-:Y:S02]  /*0b90*/  IMAD R30, R17.reuse, UR8, R11 ;  /* 0x00000008111e7c24 */ /* 0x040fe4000f8e020b */
[C---:B------:R-:W-:Y:S02]  /*0ba0*/  IMAD R31, R17.reuse, UR8, R12 ;  /* 0x00000008111f7c24 */ /* 0x040fe4000f8e020c */
[C---:B------:R-:W-:Y:S02]  /*0bb0*/  IMAD R33, R17.reuse, UR8, R13 ;  /* 0x0000000811217c24 */ /* 0x040fe4000f8e020d */
[----:B------:R-:W-:-:S02]  /*0bc0*/  IMAD R35, R17, UR8, R14 ;  /* 0x0000000811237c24 */ /* 0x000fc4000f8e020e */
[----:B-1----:R-:W-:-:S07]  /*0bd0*/  IMAD R32, R17, UR8, R8 ;  /* 0x0000000811207c24 */ /* 0x002fce000f8e0208 */
.L_x_2:
[C---:B------:R-:W-:Y:S01]  /*0be0*/  ISETP.GE.AND P1, PT, R21.reuse, UR9, PT ;  /* 0x0000000915007c0c */ /* 0x040fe2000bf26270 */
[----:B------:R-:W0:Y:S03]  /*0bf0*/  LDC R34, c[0x0][0x3b4] ;  /* 0x0000ed00ff227b82 */ /* 0x000e260000000800 */
[----:B------:R-:W-:-:S04]  /*0c00*/  ISETP.GT.AND P1, PT, R21, -0x1, !P1 ;  /* 0xffffffff1500780c */ /* 0x000fc80004f24270 */
[----:B------:R-:W-:Y:S02]  /*0c10*/  PLOP3.LUT P2, PT, P0, P1, PT, 0x80, 0x8 ;  /* 0x000000000008781c */ /* 0x000fe40000743070 */
[----:B------:R-:W-:-:S11]  /*0c20*/  ISETP.GE.AND P1, PT, R16, UR9, PT ;  /* 0x0000000910007c0c */ /* 0x000fd6000bf26270 */
[----:B------:R-:W1:Y:S01]  /*0c30*/  @P2 LDC.64 R18, c[0x0][0x380] ;  /* 0x0000e000ff122b82 */ /* 0x000e620000000a00 */
[----:B------:R-:W-:-:S04]  /*0c40*/  ISETP.GT.AND P1, PT, R16, -0x1, !P1 ;  /* 0xffffffff1000780c */ /* 0x000fc80004f24270 */
[----:B------:R-:W-:Y:S01]  /*0c50*/  PLOP3.LUT P1, PT, P0, P1, PT, 0x80, 0x8 ;  /* 0x000000000008781c */ /* 0x000fe20000723070 */
[----:B-1----:R-:W-:-:S12]  /*0c60*/  @P2 IMAD.WIDE R36, R32, 0x4, R18 ;  /* 0x0000000420242825 */ /* 0x002fd800078e0212 */
[----:B------:R-:W1:Y:S01]  /*0c70*/  @P1 LDC.64 R18, c[0x0][0x380] ;  /* 0x0000e000ff121b82 */ /* 0x000e620000000a00 */
[----:B------:R-:W2:Y:S01]  /*0c80*/  @P2 LDG.E.CONSTANT R36, desc[UR10][R36.64] ;  /* 0x0000000a24242981 */ /* 0x000ea2000c1e9900 */
[----:B-1----:R-:W-:-:S06]  /*0c90*/  @P1 IMAD.WIDE R18, R20, 0x4, R18 ;  /* 0x0000000414121825 */ /* 0x002fcc00078e0212 */
[----:B------:R-:W3:Y:S01]  /*0ca0*/  @P1 LDG.E.CONSTANT R18, desc[UR10][R18.64] ;  /* 0x0000000a12121981 */ /* 0x000ee2000c1e9900 */
[----:B--2---:R-:W-:-:S04]  /*0cb0*/  @P2 FSETP.GT.AND P3, PT, R36, R5, PT ;  /* 0x000000052400220b */ /* 0x004fc80003f64000 */
[----:B------:R-:W-:Y:S02]  /*0cc0*/  @P2 FSEL R5, R36, R5, P3 ;  /* 0x0000000524052208 */ /* 0x000fe40001800000 */
[----:B------:R-:W-:-:S04]  /*0cd0*/  ISETP.GE.AND P2, PT, R27, UR9, PT ;  /* 0x000000091b007c0c */ /* 0x000fc8000bf46270 */
[----:B------:R-:W-:-:S04]  /*0ce0*/  ISETP.GT.AND P2, PT, R27, -0x1, !P2 ;  /* 0xffffffff1b00780c */ /* 0x000fc80005744270 */
[----:B------:R-:W-:Y:S02]  /*0cf0*/  PLOP3.LUT P2, PT, P0, P2, PT, 0x80, 0x8 ;  /* 0x000000000008781c */ /* 0x000fe40000745070 */
[----:B---3--:R-:W-:-:S04]  /*0d00*/  @P1 FSETP.GT.AND P3, PT, R18, R5, PT ;  /* 0x000000051200120b */ /* 0x008fc80003f64000 */
[----:B------:R-:W-:-:S07]  /*0d10*/  @P1 FSEL R5, R18, R5, P3 ;  /* 0x0000000512051208 */ /* 0x000fce0001800000 */
[----:B------:R-:W1:Y:S01]  /*0d20*/  @P2 LDC.64 R18, c[0x0][0x380] ;  /* 0x0000e000ff122b82 */ /* 0x000e620000000a00 */
[----:B------:R-:W-:-:S04]  /*0d30*/  ISETP.GE.AND P1, PT, R26, UR9, PT ;  /* 0x000000091a007c0c */ /* 0x000fc8000bf26270 */
        /* <DEDUP_REMOVED lines=39> */
[----:B------:R-:W-:-:S04]  /*0fb0*/  UIADD3 UR7, UPT, UPT, UR7, 0x8, URZ ;  /* 0x0000000807077890 */ /* 0x000fc8000fffe0ff */
[----:B------:R-:W-:Y:S01]  /*0fc0*/  UISETP.NE.AND UP1, UPT, UR7, URZ, UPT ;  /* 0x000000ff0700728c */ /* 0x000fe2000bf25270 */
[C---:B0-----:R-:W-:Y:S01]  /*0fd0*/  IMAD R16, R34.reuse, 0x8, R16 ;  /* 0x0000000822107824 */ /* 0x041fe200078e0210 */
[C---:B------:R-:W-:Y:S01]  /*0fe0*/  LEA R26, R34.reuse, R26, 0x3 ;  /* 0x0000001a221a7211 */ /* 0x040fe200078e18ff */
[C---:B------:R-:W-:Y:S01]  /*0ff0*/  IMAD R27, R34.reuse, 0x8, R27 ;  /* 0x00000008221b7824 */ /* 0x040fe200078e021b */
[C---:B------:R-:W-:Y:S01]  /*1000*/  LEA R22, R34.reuse, R22, 0x3 ;  /* 0x0000001622167211 */ /* 0x040fe200078e18ff */
[C---:B------:R-:W-:Y:S01]  /*1010*/  IMAD R25, R34.reuse, 0x8, R25 ;  /* 0x0000000822197824 */ /* 0x040fe200078e0219 */
[C---:B------:R-:W-:Y:S01]  /*1020*/  LEA R29, R34.reuse, R29, 0x3 ;  /* 0x0000001d221d7211 */ /* 0x040fe200078e18ff */
[C---:B------:R-:W-:Y:S01]  /*1030*/  IMAD R24, R34.reuse, 0x8, R24 ;  /* 0x0000000822187824 */ /* 0x040fe200078e0218 */
[C---:B------:R-:W-:Y:S01]  /*1040*/  LEA R35, R34.reuse, R35, 0x3 ;  /* 0x0000002322237211 */ /* 0x040fe200078e18ff */
[C---:B------:R-:W-:Y:S02]  /*1050*/  IMAD R23, R34.reuse, 0x8, R23 ;  /* 0x0000000822177824 */ /* 0x040fe400078e0217 */
[----:B------:R-:W-:-:S02]  /*1060*/  IMAD R21, R34, 0x8, R21 ;  /* 0x0000000822157824 */ /* 0x000fc400078e0215 */
[C---:B------:R-:W-:Y:S02]  /*1070*/  IMAD R20, R34.reuse, 0x8, R20 ;  /* 0x0000000822147824 */ /* 0x040fe400078e0214 */
[C---:B------:R-:W-:Y:S02]  /*1080*/  IMAD R28, R34.reuse, 0x8, R28 ;  /* 0x00000008221c7824 */ /* 0x040fe400078e021c */
[C---:B------:R-:W-:Y:S02]  /*1090*/  IMAD R30, R34.reuse, 0x8, R30 ;  /* 0x00000008221e7824 */ /* 0x040fe400078e021e */
[C---:B------:R-:W-:Y:S02]  /*10a0*/  IMAD R31, R34.reuse, 0x8, R31 ;  /* 0x00000008221f7824 */ /* 0x040fe400078e021f */
[C---:B------:R-:W-:Y:S02]  /*10b0*/  IMAD R33, R34.reuse, 0x8, R33 ;  /* 0x0000000822217824 */ /* 0x040fe400078e0221 */
[----:B------:R-:W-:Y:S01]  /*10c0*/  IMAD R32, R34, 0x8, R32 ;  /* 0x0000000822207824 */ /* 0x000fe200078e0220 */
[----:B--2---:R-:W-:-:S04]  /*10d0*/  @P2 FSETP.GT.AND P3, PT, R36, R5, PT ;  /* 0x000000052400220b */ /* 0x004fc80003f64000 */
[----:B------:R-:W-:-:S04]  /*10e0*/  @P2 FSEL R5, R36, R5, P3 ;  /* 0x0000000524052208 */ /* 0x000fc80001800000 */
[----:B---3--:R-:W-:-:S04]  /*10f0*/  @P1 FSETP.GT.AND P2, PT, R18, R5, PT ;  /* 0x000000051200120b */ /* 0x008fc80003f44000 */
[----:B------:R-:W-:Y:S01]  /*1100*/  @P1 FSEL R5, R18, R5, P2 ;  /* 0x0000000512051208 */ /* 0x000fe20001000000 */
[----:B------:R-:W-:Y:S08]  /*1110*/  BRA.U UP1, `(.L_x_2) ;  /* 0xfffffff901b07547 */ /* 0x000ff0000b83ffff */
.L_x_1:
[----:B------:R-:W-:-:S09]  /*1120*/  UISETP.NE.AND UP1, UPT, UR6, URZ, UPT ;  /* 0x000000ff0600728c */ /* 0x000fd2000bf25270 */
[----:B------:R-:W-:Y:S05]  /*1130*/  BRA.U !UP1, `(.L_x_3) ;  /* 0x0000000509647547 */ /* 0x000fea000b800000 */
[----:B------:R-:W0:Y:S01]  /*1140*/  LDCU UR7, c[0x0][0x3a8] ;  /* 0x00007500ff0777ac */ /* 0x000e220008000800 */
[----:B------:R-:W-:-:S04]  /*1150*/  UIADD3 UR8, UPT, UPT, UR6, -0x1, URZ ;  /* 0xffffffff06087890 */ /* 0x000fc8000fffe0ff */
[----:B------:R-:W-:Y:S02]  /*1160*/  UISETP.GE.U32.AND UP1, UPT, UR8, 0x3, UPT ;  /* 0x000000030800788c */ /* 0x000fe4000bf26070 */
[----:B0-----:R-:W-:-:S07]  /*1170*/  ULOP3.LUT UP2, UR9, UR7, 0x3, URZ, 0xc0, !UPT ;  /* 0x0000000307097892 */ /* 0x001fce000f84c0ff */
[----:B------:R-:W-:Y:S05]  /*1180*/  BRA.U !UP1, `(.L_x_4) ;  /* 0x0000000109a87547 */ /* 0x000fea000b800000 */
[----:B------:R-:W0:Y:S01]  /*1190*/  LDCU UR8, c[0x0][0x39c] ;  /* 0x00007380ff0877ac */ /* 0x000e220008000800 */
[----:B------:R-:W-:-:S04]  /*11a0*/  IMAD R21, R34, UR5, R8 ;  /* 0x0000000522157c24 */ /* 0x000fc8000f8e0208 */
[----:B------:R-:W-:-:S04]  /*11b0*/  IMAD.IADD R27, R21, 0x1, R34 ;  /* 0x00000001151b7824 */ /* 0x000fc800078e0222 */
[----:B------:R-:W-:-:S05]  /*11c0*/  IMAD.IADD R26, R27, 0x1, R34 ;  /* 0x000000011b1a7824 */ /* 0x000fca00078e0222 */
[----:B------:R-:W-:Y:S02]  /*11d0*/  IADD3 R16, PT, PT, R26, R34, RZ ;  /* 0x000000221a107210 */ /* 0x000fe40007ffe0ff */
[----:B0-----:R-:W-:Y:S02]  /*11e0*/  ISETP.GE.AND P1, PT, R21, UR8, PT ;  /* 0x0000000815007c0c */ /* 0x001fe4000bf26270 */
[----:B------:R-:W-:Y:S02]  /*11f0*/  ISETP.GE.AND P2, PT, R27, UR8, PT ;  /* 0x000000081b007c0c */ /* 0x000fe4000bf46270 */
[----:B------:R-:W-:Y:S02]  /*1200*/  ISETP.GT.AND P1, PT, R21, -0x1, !P1 ;  /* 0xffffffff1500780c */ /* 0x000fe40004f24270 */
[----:B------:R-:W-:Y:S02]  /*1210*/  ISETP.GT.AND P2, PT, R27, -0x1, !P2 ;  /* 0xffffffff1b00780c */ /* 0x000fe40005744270 */
[----:B------:R-:W-:-:S02]  /*1220*/  PLOP3.LUT P1, PT, P0, P1, PT, 0x80, 0x8 ;  /* 0x000000000008781c */ /* 0x000fc40000723070 */
[C---:B------:R-:W-:Y:S02]  /*1230*/  ISETP.GE.AND P3, PT, R26.reuse, UR8, PT ;  /* 0x000000081a007c0c */ /* 0x040fe4000bf66270 */
[----:B------:R-:W-:Y:S02]  /*1240*/  PLOP3.LUT P2, PT, P0, P2, PT, 0x80, 0x8 ;  /* 0x000000000008781c */ /* 0x000fe40000745070 */
[----:B------:R-:W-:Y:S02]  /*1250*/  ISETP.GT.AND P3, PT, R26, -0x1, !P3 ;  /* 0xffffffff1a00780c */ /* 0x000fe40005f64270 */
[C---:B------:R-:W-:Y:S02]  /*1260*/  ISETP.GE.AND P4, PT, R16.reuse, UR8, PT ;  /* 0x0000000810007c0c */ /* 0x040fe4000bf86270 */
[----:B------:R-:W-:Y:S02]  /*1270*/  PLOP3.LUT P3, PT, P0, P3, PT, 0x80, 0x8 ;  /* 0x000000000008781c */ /* 0x000fe40000767070 */
[----:B------:R-:W-:Y:S01]  /*1280*/  ISETP.GT.AND P4, PT, R16, -0x1, !P4 ;  /* 0xffffffff1000780c */ /* 0x000fe20006784270 */
[----:B------:R-:W0:Y:S01]  /*1290*/  @P1 LDC.64 R24, c[0x0][0x380] ;  /* 0x0000e000ff181b82 */ /* 0x000e220000000a00 */
[----:B------:R-:W-:-:S02]  /*12a0*/  @P1 IMAD R21, R17, UR8, R21 ;  /* 0x0000000811151c24 */ /* 0x000fc4000f8e0215 */
[----:B------:R-:W-:Y:S01]  /*12b0*/  PLOP3.LUT P4, PT, P0, P4, PT, 0x80, 0x8 ;  /* 0x000000000008781c */ /* 0x000fe20000789070 */
[----:B------:R-:W-:-:S04]  /*12c0*/  @P2 IMAD R27, R17, UR8, R27 ;  /* 0x00000008111b2c24 */ /* 0x000fc8000f8e021b */
[----:B------:R-:W1:Y:S08]  /*12d0*/  @P2 LDC.64 R22, c[0x0][0x380] ;  /* 0x0000e000ff162b82 */ /* 0x000e700000000a00 */
[----:B------:R-:W2:Y:S01]  /*12e0*/  @P3 LDC.64 R18, c[0x0][0x380] ;  /* 0x0000e000ff123b82 */ /* 0x000ea20000000a00 */
[----:B0-----:R-:W-:-:S07]  /*12f0*/  @P1 IMAD.WIDE R24, R21, 0x4, R24 ;  /* 0x0000000415181825 */ /* 0x001fce00078e0218 */
[----:B------:R-:W0:Y:S01]  /*1300*/  @P4 LDC.64 R20, c[0x0][0x380] ;  /* 0x0000e000ff144b82 */ /* 0x000e220000000a00 */
[----:B------:R-:W3:Y:S01]  /*1310*/  @P1 LDG.E.CONSTANT R24, desc[UR10][R24.64] ;  /* 0x0000000a18181981 */ /* 0x000ee2000c1e9900 */
[----:B-1----:R-:W-:-:S04]  /*1320*/  @P2 IMAD.WIDE R22, R27, 0x4, R22 ;  /* 0x000000041b162825 */ /* 0x002fc800078e0216 */
[----:B------:R-:W-:Y:S02]  /*1330*/  @P3 IMAD R27, R17, UR8, R26 ;  /* 0x00000008111b3c24 */ /* 0x000fe4000f8e021a */
[----:B------:R-:W4:Y:S02]  /*1340*/  @P2 LDG.E.CONSTANT R22, desc[UR10][R22.64] ;  /* 0x0000000a16162981 */ /* 0x000f24000c1e9900 */
[----:B--2---:R-:W-:-:S04]  /*1350*/  @P3 IMAD.WIDE R18, R27, 0x4, R18 ;  /* 0x000000041b123825 */ /* 0x004fc800078e0212 */
[----:B------:R-:W-:Y:S02]  /*1360*/  @P4 IMAD R27, R17, UR8, R16 ;  /* 0x00000008111b4c24 */ /* 0x000fe4000f8e0210 */
[----:B------:R-:W2:Y:S02]  /*1370*/  @P3 LDG.E.CONSTANT R18, desc[UR10][R18.64] ;  /* 0x0000000a12123981 */ /* 0x000ea4000c1e9900 */
[----:B0-----:R-:W-:-:S06]  /*1380*/  @P4 IMAD.WIDE R20, R27, 0x4, R20 ;  /* 0x000000041b144825 */ /* 0x001fcc00078e0214 */
[----:B------:R-:W5:Y:S01]  /*1390*/  @P4 LDG.E.CONSTANT R20, desc[UR10][R20.64] ;  /* 0x0000000a14144981 */ /* 0x000f62000c1e9900 */
[----:B------:R-:W-:Y:S01]  /*13a0*/  UIADD3 UR5, UPT, UPT, UR5, 0x4, URZ ;  /* 0x0000000405057890 */ /* 0x000fe2000fffe0ff */
[----:B---3--:R-:W-:-:S04]  /*13b0*/  @P1 FSETP.GT.AND P5, PT, R24, R5, PT ;  /* 0x000000051800120b */ /* 0x008fc80003fa4000 */
[----:B------:R-:W-:-:S04]  /*13c0*/  @P1 FSEL R5, R24, R5, P5 ;  /* 0x0000000518051208 */ /* 0x000fc80002800000 */
[----:B----4-:R-:W-:-:S04]  /*13d0*/  @P2 FSETP.GT.AND P1, PT, R22, R5, PT ;  /* 0x000000051600220b */ /* 0x010fc80003f24000 */
[----:B------:R-:W-:-:S04]  /*13e0*/  @P2 FSEL R5, R22, R5, P1 ;  /* 0x0000000516052208 */ /* 0x000fc80000800000 */
[----:B--2---:R-:W-:-:S04]  /*13f0*/  @P3 FSETP.GT.AND P1, PT, R18, R5, PT ;  /* 0x000000051200320b */ /* 0x004fc80003f24000 */
[----:B------:R-:W-:-:S04]  /*1400*/  @P3 FSEL R5, R18, R5, P1 ;  /* 0x0000000512053208 */ /* 0x000fc80000800000 */
[----:B-----5:R-:W-:-:S04]  /*1410*/  @P4 FSETP.GT.AND P1, PT, R20, R5, PT ;  /* 0x000000051400420b */ /* 0x020fc80003f24000 */
[----:B------:R-:W-:-:S09]  /*1420*/  @P4 FSEL R5, R20, R5, P1 ;  /* 0x0000000514054208 */ /* 0x000fd20000800000 */
.L_x_4:
[----:B------:R-:W-:Y:S05]  /*1430*/  BRA.U !UP2, `(.L_x_3) ;  /* 0x000000010aa47547 */ /* 0x000fea000b800000 */
[----:B------:R-:W-:Y:S02]  /*1440*/  UISETP.NE.AND UP1, UPT, UR9, 0x1, UPT ;  /* 0x000000010900788c */ /* 0x000fe4000bf25270 */
[----:B------:R-:W-:-:S04]  /*1450*/  ULOP3.LUT UR7, UR7, 0x1, URZ, 0xc0, !UPT ;  /* 0x0000000107077892 */ /* 0x000fc8000f8ec0ff */
[----:B------:R-:W-:-:S03]  /*1460*/  UISETP.NE.U32.AND UP2, UPT, UR7, 0x1, UPT ;  /* 0x000000010700788c */ /* 0x000fc6000bf45070 */
[----:B------:R-:W-:Y:S08]  /*1470*/  BRA.U !UP1, `(.L_x_5) ;  /* 0x0000000109587547 */ /* 0x000ff0000b800000 */
[----:B------:R-:W0:Y:S01]  /*1480*/  LDCU UR7, c[0x0][0x39c] ;  /* 0x00007380ff0777ac */ /* 0x000e220008000800 */
[----:B------:R-:W-:-:S04]  /*1490*/  IMAD R23, R34, UR5, R8 ;  /* 0x0000000522177c24 */ /* 0x000fc8000f8e0208 */
[C---:B------:R-:W-:Y:S01]  /*14a0*/  IMAD.IADD R16, R23.reuse, 0x1, R34 ;  /* 0x0000000117107824 */ /* 0x040fe200078e0222 */
[----:B0-----:R-:W-:-:S04]  /*14b0*/  ISETP.GE.AND P1, PT, R23, UR7, PT ;  /* 0x0000000717007c0c */ /* 0x001fc8000bf26270 */
[C---:B------:R-:W-:Y:S02]  /*14c0*/  ISETP.GE.AND P2, PT, R16.reuse, UR7, PT ;  /* 0x0000000710007c0c */ /* 0x040fe4000bf46270 */
[----:B------:R-:W-:Y:S02]  /*14d0*/  ISETP.GT.AND P1, PT, R23, -0x1, !P1 ;  /* 0xffffffff1700780c */ /* 0x000fe40004f24270 */
[----:B------:R-:W-:Y:S02]  /*14e0*/  ISETP.GT.AND P2, PT, R16, -0x1, !P2 ;  /* 0xffffffff1000780c */ /* 0x000fe40005744270 */
[----:B------:R-:W-:Y:S02]  /*14f0*/  PLOP3.LUT P1, PT, P0, P1, PT, 0x80, 0x8 ;  /* 0x000000000008781c */ /* 0x000fe40000723070 */
[----:B------:R-:W-:-:S11]  /*1500*/  PLOP3.LUT P2, PT, P0, P2, PT, 0x80, 0x8 ;  /* 0x000000000008781c */ /* 0x000fd60000745070 */
[----:B------:R-:W0:Y:S01]  /*1510*/  @P1 LDC.64 R20, c[0x0][0x380] ;  /* 0x0000e000ff141b82 */ /* 0x000e220000000a00 */
[----:B------:R-:W-:-:S07]  /*1520*/  @P1 IMAD R23, R17, UR7, R23 ;  /* 0x0000000711171c24 */ /* 0x000fce000f8e0217 */
[----:B------:R-:W1:Y:S01]  /*1530*/  @P2 LDC.64 R18, c[0x0][0x380] ;  /* 0x0000e000ff122b82 */ /* 0x000e620000000a00 */
[----:B0-----:R-:W-:-:S04]  /*1540*/  @P1 IMAD.WIDE R20, R23, 0x4, R20 ;  /* 0x0000000417141825 */ /* 0x001fc800078e0214 */
[----:B------:R-:W-:Y:S02]  /*1550*/  @P2 IMAD R23, R17, UR7, R16 ;  /* 0x0000000711172c24 */ /* 0x000fe4000f8e0210 */
[----:B------:R-:W2:Y:S02]  /*1560*/  @P1 LDG.E.CONSTANT R20, desc[UR10][R20.64] ;  /* 0x0000000a14141981 */ /* 0x000ea4000c1e9900 */
[----:B-1----:R-:W-:-:S06]  /*1570*/  @P2 IMAD.WIDE R18, R23, 0x4, R18 ;  /* 0x0000000417122825 */ /* 0x002fcc00078e0212 */
[----:B------:R-:W3:Y:S01]  /*1580*/  @P2 LDG.E.CONSTANT R18, desc[UR10][R18.64] ;  /* 0x0000000a12122981 */ /* 0x000ee2000c1e9900 */
[----:B------:R-:W-:Y:S01]  /*1590*/  UIADD3 UR5, UPT, UPT, UR5, 0x2, URZ ;  /* 0x0000000205057890 */ /* 0x000fe2000fffe0ff */
[----:B--2---:R-:W-:-:S04]  /*15a0*/  @P1 FSETP.GT.AND P3, PT, R20, R5, PT ;  /* 0x000000051400120b */ /* 0x004fc80003f64000 */
[----:B------:R-:W-:-:S04]  /*15b0*/  @P1 FSEL R5, R20, R5, P3 ;  /* 0x0000000514051208 */ /* 0x000fc80001800000 */
[----:B---3--:R-:W-:-:S04]  /*15c0*/  @P2 FSETP.GT.AND P1, PT, R18, R5, PT ;  /* 0x000000051200220b */ /* 0x008fc80003f24000 */
[----:B------:R-:W-:-:S09]  /*15d0*/  @P2 FSEL R5, R18, R5, P1 ;  /* 0x0000000512052208 */ /* 0x000fd20000800000 */
.L_x_5:
[----:B------:R-:W-:Y:S05]  /*15e0*/  BRA.U UP2, `(.L_x_3) ;  /* 0x0000000102387547 */ /* 0x000fea000b800000 */
[----:B------:R-:W0:Y:S01]  /*15f0*/  LDCU UR7, c[0x0][0x39c] ;  /* 0x00007380ff0777ac */ /* 0x000e220008000800 */
[----:B------:R-:W-:Y:S01]  /*1600*/  IMAD R34, R34, UR5, R8 ;  /* 0x0000000522227c24 */ /* 0x000fe2000f8e0208 */
[----:B------:R-:W-:Y:S04]  /*1610*/  BSSY.RECONVERGENT B0, `(.L_x_3) ;  /* 0x000000b000007945 */ /* 0x000fe80003800200 */
[----:B0-----:R-:W-:-:S04]  /*1620*/  ISETP.GE.AND P1, PT, R34, UR7, PT ;  /* 0x0000000722007c0c */ /* 0x001fc8000bf26270 */
[----:B------:R-:W-:-:S04]  /*1630*/  ISETP.GT.AND P1, PT, R34, -0x1, !P1 ;  /* 0xffffffff2200780c */ /* 0x000fc80004f24270 */
[----:B------:R-:W-:-:S13]  /*1640*/  PLOP3.LUT P1, PT, P0, P1, PT, 0x80, 0x8 ;  /* 0x000000000008781c */ /* 0x000fda0000723070 */
[----:B------:R-:W-:Y:S05]  /*1650*/  @!P1 BRA `(.L_x_6) ;  /* 0x0000000000189947 */ /* 0x000fea0003800000 */
[----:B------:R-:W0:Y:S01]  /*1660*/  LDC.64 R18, c[0x0][0x380] ;  /* 0x0000e000ff127b82 */ /* 0x000e220000000a00 */
[----:B------:R-:W-:-:S04]  /*1670*/  IMAD R17, R17, UR7, R34 ;  /* 0x0000000711117c24 */ /* 0x000fc8000f8e0222 */
[----:B0-----:R-:W-:-:S06]  /*1680*/  IMAD.WIDE R18, R17, 0x4, R18 ;  /* 0x0000000411127825 */ /* 0x001fcc00078e0212 */
[----:B------:R-:W2:Y:S02]  /*1690*/  LDG.E.CONSTANT R18, desc[UR10][R18.64] ;  /* 0x0000000a12127981 */ /* 0x000ea4000c1e9900 */
[----:B--2---:R-:W-:-:S04]  /*16a0*/  FSETP.GT.AND P0, PT, R18, R5, PT ;  /* 0x000000051200720b */ /* 0x004fc80003f04000 */
[----:B------:R-:W-:-:S09]  /*16b0*/  FSEL R5, R18, R5, P0 ;  /* 0x0000000512057208 */ /* 0x000fd20000000000 */
.L_x_6:
[----:B------:R-:W-:Y:S05]  /*16c0*/  BSYNC.RECONVERGENT B0 ;  /* 0x0000000000007941 */ /* 0x000fea0003800200 */
.L_x_3:
[----:B------:R-:W-:Y:S05]  /*16d0*/  BRA.U UP0, `(.L_x_7) ;  /* 0xfffffff100bc7547 */ /* 0x000fea000b83ffff */
.L_x_0:
[----:B------:R-:W0:Y:S01]  /*16e0*/  LDCU UR5, c[0x0][0x394] ;  /* 0x00007280ff0577ac */ /* 0x000e220008000800 */
[----:B------:R-:W1:Y:S01]  /*16f0*/  LDC.64 R6, c[0x0][0x388] ;  /* 0x0000e200ff067b82 */ /* 0x000e620000000a00 */
[----:B------:R-:W2:Y:S01]  /*1700*/  LDCU.64 UR8, c[0x0][0x3a0] ;  /* 0x00007400ff0877ac */ /* 0x000ea20008000a00 */
[----:B0-----:R-:W-:-:S04]  /*1710*/  IMAD R3, R0, UR5, R3 ;  /* 0x0000000500037c24 */ /* 0x001fc8000f8e0203 */
[----:B--2---:R-:W-:-:S04]  /*1720*/  IMAD R3, R3, UR8, R2 ;  /* 0x0000000803037c24 */ /* 0x004fc8000f8e0202 */
[----:B------:R-:W-:-:S04]  /*1730*/  IMAD R3, R3, UR9, R4 ;  /* 0x0000000903037c24 */ /* 0x000fc8000f8e0204 */
[----:B-1----:R-:W-:-:S05]  /*1740*/  IMAD.WIDE R2, R3, 0x4, R6 ;  /* 0x0000000403027825 */ /* 0x002fca00078e0206 */
[----:B------:R-:W-:Y:S01]  /*1750*/  STG.E desc[UR10][R2.64], R5 ;  /* 0x0000000502007986 */ /* 0x000fe2000c10190a */
[----:B------:R-:W-:Y:S05]  /*1760*/  EXIT ;  /* 0x000000000000794d */ /* 0x000fea0003800000 */
.L_x_8:
[----:B------:R-:W-:-:S00]  /*1770*/  BRA `(.L_x_8) ;  /* 0xfffffffc00fc7947 */ /* 0x000fc0000383ffff */
[----:B------:R-:W-:-:S00]  /*1780*/  NOP ;  /* 0x0000000000007918 */ /* 0x000fc00000000000 */
[----:B------:R-:W-:-:S00]  /*1790*/  NOP ;  /* 0x0000000000007918 */ /* 0x000fc00000000000 */
[----:B------:R-:W-:-:S00]  /*17a0*/  NOP ;  /* 0x0000000000007918 */ /* 0x000fc00000000000 */
[----:B------:R-:W-:-:S00]  /*17b0*/  NOP ;  /* 0x0000000000007918 */ /* 0x000fc00000000000 */
[----:B------:R-:W-:-:S00]  /*17c0*/  NOP ;  /* 0x0000000000007918 */ /* 0x000fc00000000000 */
[----:B------:R-:W-:-:S00]  /*17d0*/  NOP ;  /* 0x0000000000007918 */ /* 0x000fc00000000000 */
[----:B------:R-:W-:-:S00]  /*17e0*/  NOP ;  /* 0x0000000000007918 */ /* 0x000fc00000000000 */
[----:B------:R-:W-:-:S00]  /*17f0*/  NOP ;  /* 0x0000000000007918 */ /* 0x000fc00000000000 */
.L_x_9:


//--------------------- .nv.shared.reserved.0     --------------------------
	.section	.nv.shared.reserved.0,"aw",@nobits
	.weak		__nv_reservedSMEM_offset_0_alias
	.size		__nv_reservedSMEM_offset_0_alias, 0, 64
	.other		__nv_reservedSMEM_offset_0_alias,@"STO_CUDA_RESERVED_SHARED STV_DEFAULT"
__nv_reservedSMEM_offset_0_alias:
	.zero		0
	.zero		64


//--------------------- .nv.constant0._Z22max_pool2d_cuda_kernelPKfPfiiiiiiiiii --------------------------
	.section	.nv.constant0._Z22max_pool2d_cuda_kernelPKfPfiiiiiiiiii,"a",@progbits
	.sectionflags	@""
	.align	4
.nv.constant0._Z22max_pool2d_cuda_kernelPKfPfiiiiiiiiii:
	.zero		952


//--------------------- SYMBOLS --------------------------

	.type		.nv.reservedSmem.offset0,@object
	.size		.nv.reservedSmem.offset0,0x4
